//
// Generated by NVIDIA NVVM Compiler
//
// Compiler Build ID: CL-36424714
// Cuda compilation tools, release 13.0, V13.0.88
// Based on NVVM 20.0.0
//

.version 9.0
.target sm_100
.address_size 64

	// .globl	_Z46SortChannelsSharedPreloadFloatPrologueEpilogueIfhEvPK16SimpleSampleDescIT_T0_EPK9BlockDescILi1EE
// _ZZ46SortChannelsSharedPreloadFloatPrologueEpilogueIfhEvPK16SimpleSampleDescIT_T0_EPK9BlockDescILi1EEE4tile has been demoted

.visible .entry _Z46SortChannelsSharedPreloadFloatPrologueEpilogueIfhEvPK16SimpleSampleDescIT_T0_EPK9BlockDescILi1EE(
	.param .u64 .ptr .align 1 _Z46SortChannelsSharedPreloadFloatPrologueEpilogueIfhEvPK16SimpleSampleDescIT_T0_EPK9BlockDescILi1EE_param_0,
	.param .u64 .ptr .align 1 _Z46SortChannelsSharedPreloadFloatPrologueEpilogueIfhEvPK16SimpleSampleDescIT_T0_EPK9BlockDescILi1EE_param_1
)
{
	.reg .pred 	%p<19>;
	.reg .b16 	%rs<10>;
	.reg .b32 	%r<96>;
	.reg .b32 	%f<13>;
	.reg .b64 	%rd<184>;
	// demoted variable
	.shared .align 1 .b8 _ZZ46SortChannelsSharedPreloadFloatPrologueEpilogueIfhEvPK16SimpleSampleDescIT_T0_EPK9BlockDescILi1EEE4tile[3204];
	ld.param.u64 	%rd59, [_Z46SortChannelsSharedPreloadFloatPrologueEpilogueIfhEvPK16SimpleSampleDescIT_T0_EPK9BlockDescILi1EE_param_0];
	ld.param.u64 	%rd60, [_Z46SortChannelsSharedPreloadFloatPrologueEpilogueIfhEvPK16SimpleSampleDescIT_T0_EPK9BlockDescILi1EE_param_1];
	cvta.to.global.u64 	%rd61, %rd59;
	cvta.to.global.u64 	%rd62, %rd60;
	mov.u32 	%r22, %ctaid.x;
	mul.wide.u32 	%rd63, %r22, 24;
	add.s64 	%rd1, %rd62, %rd63;
	ld.global.u32 	%r1, [%rd1];
	mul.wide.s32 	%rd64, %r1, 56;
	add.s64 	%rd65, %rd61, %rd64;
	ld.global.u64 	%rd2, [%rd65+8];
	ld.global.u64 	%rd3, [%rd1+8];
	add.s64 	%rd4, %rd2, %rd3;
	neg.s64 	%rd66, %rd4;
	and.b64  	%rd5, %rd66, 127;
	cvt.u32.u64 	%r2, %rd5;
	mov.u32 	%r23, %tid.x;
	cvt.u64.u32 	%rd182, %r23;
	setp.le.u64 	%p1, %rd5, %rd182;
	@%p1 bra 	$L__BB0_10;
	mov.u32 	%r24, %ntid.x;
	cvt.u64.u32 	%rd7, %r24;
	add.s64 	%rd67, %rd182, %rd7;
	max.u64 	%rd68, %rd67, %rd5;
	setp.lt.u64 	%p2, %rd67, %rd5;
	selp.u64 	%rd8, 1, 0, %p2;
	add.s64 	%rd69, %rd67, %rd8;
	sub.s64 	%rd9, %rd68, %rd69;
	and.b64  	%rd70, %rd9, -4294967296;
	setp.ne.s64 	%p3, %rd70, 0;
	@%p3 bra 	$L__BB0_3;
	cvt.u32.u64 	%r25, %rd7;
	cvt.u32.u64 	%r26, %rd9;
	div.u32 	%r27, %r26, %r25;
	cvt.u64.u32 	%rd168, %r27;
	bra.uni 	$L__BB0_4;
$L__BB0_3:
	div.u64 	%rd168, %rd9, %rd7;
$L__BB0_4:
	add.s64 	%rd13, %rd168, %rd8;
	and.b64  	%rd71, %rd13, 3;
	setp.eq.s64 	%p4, %rd71, 3;
	mov.u64 	%rd171, %rd182;
	@%p4 bra 	$L__BB0_7;
	cvt.u32.u64 	%r28, %rd182;
	sub.s32 	%r29, %r28, %r2;
	mov.u32 	%r30, _ZZ46SortChannelsSharedPreloadFloatPrologueEpilogueIfhEvPK16SimpleSampleDescIT_T0_EPK9BlockDescILi1EEE4tile;
	add.s32 	%r31, %r29, %r30;
	add.s32 	%r91, %r31, 128;
	add.s64 	%rd72, %rd13, 1;
	and.b64  	%rd169, %rd72, 3;
	cvt.u32.u64 	%r32, %rd7;
	mov.u64 	%rd171, %rd182;
$L__BB0_6:
	.pragma "nounroll";
	add.s64 	%rd73, %rd4, %rd171;
	ld.u8 	%rs1, [%rd73];
	st.shared.u8 	[%r91], %rs1;
	add.s64 	%rd171, %rd171, %rd7;
	add.s32 	%r91, %r91, %r32;
	add.s64 	%rd169, %rd169, -1;
	setp.ne.s64 	%p5, %rd169, 0;
	@%p5 bra 	$L__BB0_6;
$L__BB0_7:
	setp.lt.u64 	%p6, %rd13, 3;
	@%p6 bra 	$L__BB0_10;
	shl.b64 	%rd74, %rd7, 1;
	add.s64 	%rd75, %rd3, %rd74;
	add.s64 	%rd20, %rd2, %rd75;
	mad.lo.s64 	%rd76, %rd7, 3, %rd3;
	add.s64 	%rd21, %rd2, %rd76;
	cvt.u32.u64 	%r33, %rd171;
	sub.s32 	%r34, %r33, %r2;
	mov.u32 	%r35, _ZZ46SortChannelsSharedPreloadFloatPrologueEpilogueIfhEvPK16SimpleSampleDescIT_T0_EPK9BlockDescILi1EEE4tile;
	add.s32 	%r36, %r34, %r35;
	add.s32 	%r92, %r36, 128;
	cvt.u32.u64 	%r37, %rd7;
	shl.b32 	%r39, %r37, 1;
	shl.b32 	%r42, %r37, 2;
$L__BB0_9:
	add.s64 	%rd78, %rd4, %rd171;
	ld.u8 	%rs2, [%rd78];
	st.shared.u8 	[%r92], %rs2;
	add.s64 	%rd79, %rd3, %rd7;
	add.s64 	%rd80, %rd2, %rd79;
	add.s64 	%rd81, %rd80, %rd171;
	ld.u8 	%rs3, [%rd81];
	add.s32 	%r38, %r92, %r37;
	st.shared.u8 	[%r38], %rs3;
	add.s64 	%rd82, %rd20, %rd171;
	ld.u8 	%rs4, [%rd82];
	add.s32 	%r40, %r92, %r39;
	st.shared.u8 	[%r40], %rs4;
	add.s64 	%rd83, %rd21, %rd171;
	ld.u8 	%rs5, [%rd83];
	mad.lo.s32 	%r41, %r37, 3, %r92;
	st.shared.u8 	[%r41], %rs5;
	shl.b64 	%rd84, %rd7, 2;
	add.s64 	%rd171, %rd171, %rd84;
	add.s32 	%r92, %r92, %r42;
	neg.s64 	%rd85, %rd4;
	and.b64  	%rd86, %rd85, 127;
	setp.lt.u64 	%p7, %rd171, %rd86;
	@%p7 bra 	$L__BB0_9;
$L__BB0_10:
	ld.global.u64 	%rd87, [%rd1+16];
	add.s64 	%rd91, %rd5, %rd3;
	sub.s64 	%rd24, %rd87, %rd91;
	shr.s64 	%rd92, %rd24, 63;
	shr.u64 	%rd93, %rd92, 62;
	add.s64 	%rd94, %rd24, %rd93;
	shr.s64 	%rd25, %rd94, 2;
	setp.le.s64 	%p8, %rd25, %rd182;
	@%p8 bra 	$L__BB0_20;
	mov.u32 	%r43, %ntid.x;
	cvt.u64.u32 	%rd26, %r43;
	add.s64 	%rd95, %rd182, %rd26;
	max.u64 	%rd96, %rd25, %rd95;
	setp.lt.u64 	%p9, %rd95, %rd25;
	selp.u64 	%rd27, 1, 0, %p9;
	add.s64 	%rd97, %rd95, %rd27;
	sub.s64 	%rd28, %rd96, %rd97;
	and.b64  	%rd98, %rd28, -4294967296;
	setp.ne.s64 	%p10, %rd98, 0;
	@%p10 bra 	$L__BB0_13;
	cvt.u32.u64 	%r44, %rd26;
	cvt.u32.u64 	%r45, %rd28;
	div.u32 	%r46, %r45, %r44;
	cvt.u64.u32 	%rd173, %r46;
	bra.uni 	$L__BB0_14;
$L__BB0_13:
	div.u64 	%rd173, %rd28, %rd26;
$L__BB0_14:
	add.s64 	%rd32, %rd173, %rd27;
	and.b64  	%rd99, %rd32, 3;
	setp.eq.s64 	%p11, %rd99, 3;
	mov.u64 	%rd177, %rd182;
	@%p11 bra 	$L__BB0_17;
	cvt.u32.u64 	%r47, %rd182;
	shl.b32 	%r48, %r47, 2;
	mov.u32 	%r49, _ZZ46SortChannelsSharedPreloadFloatPrologueEpilogueIfhEvPK16SimpleSampleDescIT_T0_EPK9BlockDescILi1EEE4tile;
	add.s32 	%r50, %r48, %r49;
	add.s32 	%r93, %r50, 128;
	shl.b64 	%rd100, %rd182, 2;
	add.s64 	%rd101, %rd3, %rd100;
	neg.s64 	%rd103, %rd4;
	and.b64  	%rd104, %rd103, 127;
	add.s64 	%rd105, %rd101, %rd104;
	add.s64 	%rd175, %rd2, %rd105;
	add.s64 	%rd106, %rd32, 1;
	and.b64  	%rd107, %rd106, 3;
	neg.s64 	%rd174, %rd107;
	cvt.u32.u64 	%r52, %rd26;
	shl.b32 	%r53, %r52, 2;
	mov.u64 	%rd177, %rd182;
$L__BB0_16:
	.pragma "nounroll";
	ld.u32 	%r51, [%rd175];
	st.shared.u32 	[%r93], %r51;
	add.s64 	%rd177, %rd177, %rd26;
	add.s32 	%r93, %r93, %r53;
	shl.b64 	%rd108, %rd26, 2;
	add.s64 	%rd175, %rd175, %rd108;
	add.s64 	%rd174, %rd174, 1;
	setp.ne.s64 	%p12, %rd174, 0;
	@%p12 bra 	$L__BB0_16;
$L__BB0_17:
	setp.lt.u64 	%p13, %rd32, 3;
	@%p13 bra 	$L__BB0_20;
	mov.u32 	%r54, %ntid.x;
	cvt.u32.u64 	%r55, %rd177;
	shl.b32 	%r56, %r55, 2;
	mov.u32 	%r57, _ZZ46SortChannelsSharedPreloadFloatPrologueEpilogueIfhEvPK16SimpleSampleDescIT_T0_EPK9BlockDescILi1EEE4tile;
	add.s32 	%r58, %r56, %r57;
	add.s32 	%r94, %r58, 128;
	shl.b32 	%r13, %r54, 4;
	shl.b32 	%r14, %r54, 3;
	mul.lo.s32 	%r15, %r54, 12;
	shl.b64 	%rd109, %rd177, 2;
	add.s64 	%rd110, %rd3, %rd109;
	add.s64 	%rd111, %rd2, %rd3;
	neg.s64 	%rd112, %rd111;
	and.b64  	%rd113, %rd112, 127;
	add.s64 	%rd114, %rd110, %rd113;
	add.s64 	%rd178, %rd2, %rd114;
	mul.wide.u32 	%rd115, %r54, 4;
	shl.b32 	%r62, %r54, 2;
$L__BB0_19:
	ld.u32 	%r59, [%rd178];
	st.shared.u32 	[%r94], %r59;
	add.s64 	%rd116, %rd178, %rd115;
	ld.u32 	%r61, [%rd116];
	add.s32 	%r63, %r94, %r62;
	st.shared.u32 	[%r63], %r61;
	mul.wide.u32 	%rd117, %r54, 8;
	add.s64 	%rd118, %rd178, %rd117;
	ld.u32 	%r64, [%rd118];
	add.s32 	%r65, %r94, %r14;
	st.shared.u32 	[%r65], %r64;
	mul.wide.u32 	%rd119, %r54, 12;
	add.s64 	%rd120, %rd178, %rd119;
	ld.u32 	%r66, [%rd120];
	add.s32 	%r67, %r94, %r15;
	st.shared.u32 	[%r67], %r66;
	add.s64 	%rd177, %rd177, %rd115;
	add.s32 	%r94, %r94, %r13;
	mul.wide.u32 	%rd121, %r54, 16;
	add.s64 	%rd178, %rd178, %rd121;
	setp.lt.s64 	%p14, %rd177, %rd25;
	@%p14 bra 	$L__BB0_19;
$L__BB0_20:
	and.b64  	%rd125, %rd94, -4;
	sub.s64 	%rd47, %rd24, %rd125;
	setp.le.s64 	%p15, %rd47, %rd182;
	@%p15 bra 	$L__BB0_23;
	cvt.u32.u64 	%r68, %rd182;
	cvt.u32.u64 	%r69, %rd25;
	shl.b32 	%r70, %r69, 2;
	add.s32 	%r71, %r68, %r70;
	mov.u32 	%r72, _ZZ46SortChannelsSharedPreloadFloatPrologueEpilogueIfhEvPK16SimpleSampleDescIT_T0_EPK9BlockDescILi1EEE4tile;
	add.s32 	%r73, %r71, %r72;
	add.s32 	%r95, %r73, 128;
	shl.b64 	%rd126, %rd25, 2;
	add.s64 	%rd127, %rd3, %rd126;
	add.s64 	%rd128, %rd127, %rd182;
	add.s64 	%rd129, %rd2, %rd3;
	neg.s64 	%rd130, %rd129;
	and.b64  	%rd131, %rd130, 127;
	add.s64 	%rd132, %rd128, %rd131;
	add.s64 	%rd180, %rd2, %rd132;
	mov.u64 	%rd181, %rd182;
$L__BB0_22:
	ld.u8 	%rs6, [%rd180];
	st.shared.u8 	[%r95], %rs6;
	add.s64 	%rd181, %rd181, 1;
	add.s32 	%r95, %r95, 1;
	add.s64 	%rd180, %rd180, 1;
	setp.lt.s64 	%p16, %rd181, %rd47;
	@%p16 bra 	$L__BB0_22;
$L__BB0_23:
	bar.sync 	0;
	ld.global.u64 	%rd133, [%rd1+8];
	mul.hi.s64 	%rd134, %rd133, 6148914691236517206;
	shr.u64 	%rd135, %rd134, 63;
	add.s64 	%rd136, %rd134, %rd135;
	add.s64 	%rd183, %rd136, %rd182;
	ld.global.u64 	%rd137, [%rd1+16];
	mul.hi.s64 	%rd138, %rd137, 6148914691236517206;
	shr.u64 	%rd139, %rd138, 63;
	add.s64 	%rd140, %rd138, %rd139;
	setp.ge.s64 	%p17, %rd183, %rd140;
	@%p17 bra 	$L__BB0_26;
	mov.u32 	%r74, _ZZ46SortChannelsSharedPreloadFloatPrologueEpilogueIfhEvPK16SimpleSampleDescIT_T0_EPK9BlockDescILi1EEE4tile;
	sub.s32 	%r75, %r74, %r2;
	add.s32 	%r21, %r75, 128;
	mov.u32 	%r76, %ntid.x;
	cvt.u64.u32 	%rd54, %r76;
$L__BB0_25:
	ld.param.u64 	%rd167, [_Z46SortChannelsSharedPreloadFloatPrologueEpilogueIfhEvPK16SimpleSampleDescIT_T0_EPK9BlockDescILi1EE_param_0];
	cvt.u32.u64 	%r77, %rd182;
	cvta.to.global.u64 	%rd141, %rd167;
	mul.wide.s32 	%rd142, %r1, 56;
	add.s64 	%rd143, %rd141, %rd142;
	ld.global.u32 	%r78, [%rd143+24];
	mad.lo.s32 	%r79, %r78, %r77, %r21;
	ld.shared.u8 	%rs7, [%r79];
	cvt.rn.f32.u16 	%f1, %rs7;
	ld.global.u64 	%rd144, [%rd143+40];
	ld.f32 	%f2, [%rd144];
	ld.global.u64 	%rd145, [%rd143+32];
	ld.f32 	%f3, [%rd145];
	fma.rn.f32 	%f4, %f1, %f2, %f3;
	ld.global.u64 	%rd146, [%rd143];
	shl.b64 	%rd147, %rd183, 2;
	add.s64 	%rd148, %rd146, %rd147;
	st.f32 	[%rd148], %f4;
	ld.global.u32 	%r80, [%rd143+24];
	mad.lo.s32 	%r81, %r80, %r77, %r21;
	ld.shared.u8 	%rs8, [%r81+1];
	cvt.rn.f32.u16 	%f5, %rs8;
	ld.global.u64 	%rd149, [%rd143+40];
	ld.f32 	%f6, [%rd149+4];
	ld.global.u64 	%rd150, [%rd143+32];
	ld.f32 	%f7, [%rd150+4];
	fma.rn.f32 	%f8, %f5, %f6, %f7;
	ld.global.u64 	%rd151, [%rd143];
	ld.global.v2.u32 	{%r82, %r83}, [%rd143+16];
	mul.lo.s32 	%r84, %r82, %r83;
	cvt.s64.s32 	%rd152, %r84;
	add.s64 	%rd153, %rd183, %rd152;
	shl.b64 	%rd154, %rd153, 2;
	add.s64 	%rd155, %rd151, %rd154;
	st.f32 	[%rd155], %f8;
	ld.global.u32 	%r85, [%rd143+24];
	mad.lo.s32 	%r86, %r85, %r77, %r21;
	ld.shared.u8 	%rs9, [%r86+2];
	cvt.rn.f32.u16 	%f9, %rs9;
	ld.global.u64 	%rd156, [%rd143+40];
	ld.f32 	%f10, [%rd156+8];
	ld.global.u64 	%rd157, [%rd143+32];
	ld.f32 	%f11, [%rd157+8];
	fma.rn.f32 	%f12, %f9, %f10, %f11;
	ld.global.u64 	%rd158, [%rd143];
	ld.global.v2.u32 	{%r87, %r88}, [%rd143+16];
	mul.lo.s32 	%r89, %r87, %r88;
	shl.b32 	%r90, %r89, 1;
	cvt.s64.s32 	%rd159, %r90;
	add.s64 	%rd160, %rd183, %rd159;
	shl.b64 	%rd161, %rd160, 2;
	add.s64 	%rd162, %rd158, %rd161;
	st.f32 	[%rd162], %f12;
	add.s64 	%rd183, %rd183, %rd54;
	add.s64 	%rd182, %rd182, %rd54;
	ld.global.u64 	%rd163, [%rd1+16];
	mul.hi.s64 	%rd164, %rd163, 6148914691236517206;
	shr.u64 	%rd165, %rd164, 63;
	add.s64 	%rd166, %rd164, %rd165;
	setp.lt.s64 	%p18, %rd183, %rd166;
	@%p18 bra 	$L__BB0_25;
$L__BB0_26:
	ret;

}


// ===== COMPILED SASS (sm_100) =====

	.target	sm_100

	.elftype	@"ET_EXEC"


//--------------------- .note.nv.tkinfo           --------------------------
	.section	.note.nv.tkinfo,"",@"SHT_NOTE"
	.sectionflags	@"SHF_NOTE_NV_TKINFO"
	.tkinfo
        /*0018*/ 	.word	0x00000002
        /*0030*/ 	.string	""
        /*0030*/ 	.string	"ptxas"
        /*0030*/ 	.string	"Cuda compilation tools, release 13.0, V13.0.88"
        /*0030*/ 	.string	"Build cuda_13.0.r13.0/compiler.36424714_0"
        /*0030*/ 	.string	"-arch sm_100 -m 64 "



//--------------------- .note.nv.cuinfo           --------------------------
	.section	.note.nv.cuinfo,"",@"SHT_NOTE"
	.sectionflags	@"SHF_NOTE_NV_CUINFO"
        /*0018*/ 	.short	0x0002
        /*001a*/ 	.short	0x0064
        /*001c*/ 	.short	0x0082
	.zero		2


//--------------------- .nv.info                  --------------------------
	.section	.nv.info,"",@"SHT_CUDA_INFO"
	.align	4


	//----- nvinfo : EIATTR_REGCOUNT
	.align		4
        /*0000*/ 	.byte	0x04, 0x2f
        /*0002*/ 	.short	(.L_1 - .L_0)
	.align		4
.L_0:
        /*0004*/ 	.word	index@(_Z46SortChannelsSharedPreloadFloatPrologueEpilogueIfhEvPK16SimpleSampleDescIT_T0_EPK9BlockDescILi1EE)
        /*0008*/ 	.word	0x00000020


	//----- nvinfo : EIATTR_FRAME_SIZE
	.align		4
.L_1:
        /*000c*/ 	.byte	0x04, 0x11
        /*000e*/ 	.short	(.L_3 - .L_2)
	.align		4
.L_2:
        /*0010*/ 	.word	index@($__internal_0_$__cuda_sm20_div_u64)
        /*0014*/ 	.word	0x00000000


	//----- nvinfo : EIATTR_FRAME_SIZE
	.align		4
.L_3:
        /*0018*/ 	.byte	0x04, 0x11
        /*001a*/ 	.short	(.L_5 - .L_4)
	.align		4
.L_4:
        /*001c*/ 	.word	index@(_Z46SortChannelsSharedPreloadFloatPrologueEpilogueIfhEvPK16SimpleSampleDescIT_T0_EPK9BlockDescILi1EE)
        /*0020*/ 	.word	0x00000000


	//----- nvinfo : EIATTR_MIN_STACK_SIZE
	.align		4
.L_5:
        /*0024*/ 	.byte	0x04, 0x12
        /*0026*/ 	.short	(.L_7 - .L_6)
	.align		4
.L_6:
        /*0028*/ 	.word	index@(_Z46SortChannelsSharedPreloadFloatPrologueEpilogueIfhEvPK16SimpleSampleDescIT_T0_EPK9BlockDescILi1EE)
        /*002c*/ 	.word	0x00000000
.L_7:


//--------------------- .nv.compat                --------------------------
	.section	.nv.compat,"",@"SHT_CUDA_COMPAT_INFO"
	.align	4
        /*0000*/ 	.byte	0x02, 0x09, 0x00, 0x00, 0x02, 0x02, 0x01, 0x00, 0x02, 0x05, 0x05, 0x00, 0x03, 0x07, 0x01, 0x01
        /*0010*/ 	.byte	0x02, 0x03, 0x00, 0x00, 0x02, 0x06, 0x01, 0x00, 0x04, 0x0b, 0x08, 0x00, 0x09, 0x00, 0x00, 0x00
        /*0020*/ 	.byte	0x00, 0x00, 0x00, 0x00


//--------------------- .nv.info._Z46SortChannelsSharedPreloadFloatPrologueEpilogueIfhEvPK16SimpleSampleDescIT_T0_EPK9BlockDescILi1EE --------------------------
	.section	.nv.info._Z46SortChannelsSharedPreloadFloatPrologueEpilogueIfhEvPK16SimpleSampleDescIT_T0_EPK9BlockDescILi1EE,"",@"SHT_CUDA_INFO"
	.sectionflags	@""
	.align	4


	//----- nvinfo : EIATTR_CUDA_API_VERSION
	.align		4
        /*0000*/ 	.byte	0x04, 0x37
        /*0002*/ 	.short	(.L_9 - .L_8)
.L_8:
        /*0004*/ 	.word	0x00000082


	//----- nvinfo : EIATTR_KPARAM_INFO
	.align		4
.L_9:
        /*0008*/ 	.byte	0x04, 0x17
        /*000a*/ 	.short	(.L_11 - .L_10)
.L_10:
        /*000c*/ 	.word	0x00000000
        /*0010*/ 	.short	0x0001
        /*0012*/ 	.short	0x0008
        /*0014*/ 	.byte	0x00, 0xf5, 0x21, 0x00


	//----- nvinfo : EIATTR_KPARAM_INFO
	.align		4
.L_11:
        /*0018*/ 	.byte	0x04, 0x17
        /*001a*/ 	.short	(.L_13 - .L_12)
.L_12:
        /*001c*/ 	.word	0x00000000
        /*0020*/ 	.short	0x0000
        /*0022*/ 	.short	0x0000
        /*0024*/ 	.byte	0x00, 0xf5, 0x21, 0x00


	//----- nvinfo : EIATTR_SPARSE_MMA_MASK
	.align		4
.L_13:
        /*0028*/ 	.byte	0x03, 0x50
        /*002a*/ 	.short	0x0000


	//----- nvinfo : EIATTR_MAXREG_COUNT
	.align		4
        /*002c*/ 	.byte	0x03, 0x1b
        /*002e*/ 	.short	0x00ff


	//----- nvinfo : EIATTR_NUM_BARRIERS
	.align		4
        /*0030*/ 	.byte	0x02, 0x4c
        /*0032*/ 	.byte	0x01
	.zero		1


	//----- nvinfo : EIATTR_MERCURY_ISA_VERSION
	.align		4
        /*0034*/ 	.byte	0x03, 0x5f
        /*0036*/ 	.short	0x0101


	//----- nvinfo : EIATTR_VRC_CTA_INIT_COUNT
	.align		4
        /*0038*/ 	.byte	0x02, 0x4a
	.zero		1
	.zero		1


	//----- nvinfo : EIATTR_EXIT_INSTR_OFFSETS
	.align		4
        /*003c*/ 	.byte	0x04, 0x1c
        /*003e*/ 	.short	(.L_15 - .L_14)


	//   ....[0]....
.L_14:
        /*0040*/ 	.word	0x00001620


	//   ....[1]....
        /*0044*/ 	.word	0x00001b50


	//----- nvinfo : EIATTR_CRS_STACK_SIZE
	.align		4
.L_15:
        /*0048*/ 	.byte	0x04, 0x1e
        /*004a*/ 	.short	(.L_17 - .L_16)
.L_16:
        /*004c*/ 	.word	0x00000000


	//----- nvinfo : EIATTR_CBANK_PARAM_SIZE
	.align		4
.L_17:
        /*0050*/ 	.byte	0x03, 0x19
        /*0052*/ 	.short	0x0010


	//----- nvinfo : EIATTR_PARAM_CBANK
	.align		4
        /*0054*/ 	.byte	0x04, 0x0a
        /*0056*/ 	.short	(.L_19 - .L_18)
	.align		4
.L_18:
        /*0058*/ 	.word	index@(.nv.constant0._Z46SortChannelsSharedPreloadFloatPrologueEpilogueIfhEvPK16SimpleSampleDescIT_T0_EPK9BlockDescILi1EE)
        /*005c*/ 	.short	0x0380
        /*005e*/ 	.short	0x0010


	//----- nvinfo : EIATTR_SW_WAR
	.align		4
.L_19:
        /*0060*/ 	.byte	0x04, 0x36
        /*0062*/ 	.short	(.L_21 - .L_20)
.L_20:
        /*0064*/ 	.word	0x00000008
.L_21:


//--------------------- .nv.callgraph             --------------------------
	.section	.nv.callgraph,"",@"SHT_CUDA_CALLGRAPH"
	.align	4
	.sectionentsize	8
	.align		4
        /*0000*/ 	.word	0x00000000
	.align		4
        /*0004*/ 	.word	0xffffffff
	.align		4
        /*0008*/ 	.word	0x00000000
	.align		4
        /*000c*/ 	.word	0xfffffffe
	.align		4
        /*0010*/ 	.word	0x00000000
	.align		4
        /*0014*/ 	.word	0xfffffffd
	.align		4
        /*0018*/ 	.word	0x00000000
	.align		4
        /*001c*/ 	.word	0xfffffffc


//--------------------- .text._Z46SortChannelsSharedPreloadFloatPrologueEpilogueIfhEvPK16SimpleSampleDescIT_T0_EPK9BlockDescILi1EE --------------------------
	.section	.text._Z46SortChannelsSharedPreloadFloatPrologueEpilogueIfhEvPK16SimpleSampleDescIT_T0_EPK9BlockDescILi1EE,"ax",@progbits
	.align	128
        .global         _Z46SortChannelsSharedPreloadFloatPrologueEpilogueIfhEvPK16SimpleSampleDescIT_T0_EPK9BlockDescILi1EE
        .type           _Z46SortChannelsSharedPreloadFloatPrologueEpilogueIfhEvPK16SimpleSampleDescIT_T0_EPK9BlockDescILi1EE,@function
        .size           _Z46SortChannelsSharedPreloadFloatPrologueEpilogueIfhEvPK16SimpleSampleDescIT_T0_EPK9BlockDescILi1EE,(.L_x_23 - _Z46SortChannelsSharedPreloadFloatPrologueEpilogueIfhEvPK16SimpleSampleDescIT_T0_EPK9BlockDescILi1EE)
        .other          _Z46SortChannelsSharedPreloadFloatPrologueEpilogueIfhEvPK16SimpleSampleDescIT_T0_EPK9BlockDescILi1EE,@"STO_CUDA_ENTRY STV_DEFAULT"
_Z46SortChannelsSharedPreloadFloatPrologueEpilogueIfhEvPK16SimpleSampleDescIT_T0_EPK9BlockDescILi1EE:
.text._Z46SortChannelsSharedPreloadFloatPrologueEpilogueIfhEvPK16SimpleSampleDescIT_T0_EPK9BlockDescILi1EE:
[----:B------:R-:W-:Y:S08]  /*0000*/  LDC R1, c[0x0][0x37c] ;  /* 0x0000df00ff017b82 */ /* 0x000ff00000000800 */
[----:B------:R-:W0:Y:S01]  /*0010*/  S2UR UR8, SR_CTAID.X ;  /* 0x00000000000879c3 */ /* 0x000e220000002500 */
[----:B------:R-:W0:Y:S01]  /*0020*/  LDCU.128 UR4, c[0x0][0x380] ;  /* 0x00007000ff0477ac */ /* 0x000e220008000c00 */
[----:B------:R-:W1:Y:S01]  /*0030*/  LDCU.64 UR12, c[0x0][0x358] ;  /* 0x00006b00ff0c77ac */ /* 0x000e620008000a00 */
[----:B0-----:R-:W-:-:S06]  /*0040*/  UIMAD.WIDE.U32 UR6, UR8, 0x18, UR6 ;  /* 0x00000018080678a5 */ /* 0x001fcc000f8e0006 */
[----:B------:R-:W-:Y:S02]  /*0050*/  IMAD.U32 R2, RZ, RZ, UR6 ;  /* 0x00000006ff027e24 */ /* 0x000fe4000f8e00ff */
[----:B------:R-:W-:-:S05]  /*0060*/  IMAD.U32 R3, RZ, RZ, UR7 ;  /* 0x00000007ff037e24 */ /* 0x000fca000f8e00ff */
[----:B-1----:R-:W2:Y:S01]  /*0070*/  LDG.E R2, desc[UR12][R2.64] ;  /* 0x0000000c02027981 */ /* 0x002ea2000c1e1900 */
[----:B------:R-:W-:Y:S02]  /*0080*/  IMAD.U32 R12, RZ, RZ, UR6 ;  /* 0x00000006ff0c7e24 */ /* 0x000fe4000f8e00ff */
[----:B------:R-:W-:-:S06]  /*0090*/  IMAD.U32 R13, RZ, RZ, UR7 ;  /* 0x00000007ff0d7e24 */ /* 0x000fcc000f8e00ff */
[----:B------:R-:W3:Y:S01]  /*00a0*/  LDG.E.64 R12, desc[UR12][R12.64+0x8] ;  /* 0x0000080c0c0c7981 */ /* 0x000ee2000c1e1b00 */
[----:B--2---:R-:W-:-:S13]  /*00b0*/  R2UR UR8, R2 ;  /* 0x00000000020872ca */ /* 0x004fda00000e0000 */
[----:B------:R-:W-:-:S06]  /*00c0*/  UIMAD.WIDE UR4, UR8, 0x38, UR4 ;  /* 0x00000038080478a5 */ /* 0x000fcc000f8e0204 */
[----:B------:R-:W-:Y:S02]  /*00d0*/  IMAD.U32 R8, RZ, RZ, UR4 ;  /* 0x00000004ff087e24 */ /* 0x000fe4000f8e00ff */
[----:B------:R-:W-:-:S06]  /*00e0*/  IMAD.U32 R9, RZ, RZ, UR5 ;  /* 0x00000005ff097e24 */ /* 0x000fcc000f8e00ff */
[----:B------:R-:W2:Y:S01]  /*00f0*/  LDG.E.64 R8, desc[UR12][R8.64+0x8] ;  /* 0x0000080c08087981 */ /* 0x000ea2000c1e1b00 */
[----:B------:R-:W0:Y:S01]  /*0100*/  S2R R7, SR_TID.X ;  /* 0x0000000000077919 */ /* 0x000e220000002100 */
[----:B------:R-:W-:Y:S01]  /*0110*/  UMOV UR4, URZ ;  /* 0x000000ff00047c82 */ /* 0x000fe20008000000 */
[----:B------:R-:W-:Y:S01]  /*0120*/  BSSY.RECONVERGENT B0, `(.L_x_0) ;  /* 0x0000080000007945 */ /* 0x000fe20003800200 */
[----:B------:R-:W-:Y:S01]  /*0130*/  IMAD.MOV.U32 R3, RZ, RZ, RZ ;  /* 0x000000ffff037224 */ /* 0x000fe200078e00ff */
[----:B--2---:R-:W-:-:S13]  /*0140*/  R2UR UR10, R8 ;  /* 0x00000000080a72ca */ /* 0x004fda00000e0000 */
[----:B---3--:R-:W-:-:S05]  /*0150*/  IADD3 R5, P2, PT, R12, UR10, RZ ;  /* 0x0000000a0c057c10 */ /* 0x008fca000ff5e0ff */
[----:B------:R-:W-:-:S05]  /*0160*/  IMAD.MOV R4, RZ, RZ, -R5 ;  /* 0x000000ffff047224 */ /* 0x000fca00078e0a05 */
[----:B------:R-:W-:-:S04]  /*0170*/  LOP3.LUT R4, R4, 0x7f, RZ, 0xc0, !PT ;  /* 0x0000007f04047812 */ /* 0x000fc800078ec0ff */
[----:B0-----:R-:W-:-:S04]  /*0180*/  ISETP.GT.U32.AND P0, PT, R4, R7, PT ;  /* 0x000000070400720c */ /* 0x001fc80003f04070 */
[----:B------:R-:W-:Y:S02]  /*0190*/  ISETP.GT.U32.AND.EX P0, PT, RZ, RZ, PT, P0 ;  /* 0x000000ffff00720c */ /* 0x000fe40003f04100 */
[----:B------:R-:W-:-:S11]  /*01a0*/  R2UR UR11, R9 ;  /* 0x00000000090b72ca */ /* 0x000fd600000e0000 */
[----:B------:R-:W-:Y:S05]  /*01b0*/  @!P0 BRA `(.L_x_1) ;  /* 0x0000000400d88947 */ /* 0x000fea0003800000 */
[----:B------:R-:W0:Y:S01]  /*01c0*/  LDC R22, c[0x0][0x360] ;  /* 0x0000d800ff167b82 */ /* 0x000e220000000800 */
[----:B------:R-:W-:Y:S01]  /*01d0*/  BSSY.RECONVERGENT B1, `(.L_x_2) ;  /* 0x0000027000017945 */ /* 0x000fe20003800200 */
[----:B0-----:R-:W-:-:S04]  /*01e0*/  IADD3 R11, P1, PT, R22, R7, RZ ;  /* 0x00000007160b7210 */ /* 0x001fc80007f3e0ff */
[CC--:B------:R-:W-:Y:S01]  /*01f0*/  ISETP.GE.U32.AND P0, PT, R11.reuse, R4.reuse, PT ;  /* 0x000000040b00720c */ /* 0x0c0fe20003f06070 */
[----:B------:R-:W-:Y:S01]  /*0200*/  IMAD.X R15, RZ, RZ, R3, P1 ;  /* 0x000000ffff0f7224 */ /* 0x000fe200008e0603 */
[----:B------:R-:W-:-:S04]  /*0210*/  ISETP.GT.U32.AND P1, PT, R11, R4, PT ;  /* 0x000000040b00720c */ /* 0x000fc80003f24070 */
[C---:B------:R-:W-:Y:S02]  /*0220*/  ISETP.GE.U32.AND.EX P0, PT, R15.reuse, RZ, PT, P0 ;  /* 0x000000ff0f00720c */ /* 0x040fe40003f06100 */
[----:B------:R-:W-:Y:S02]  /*0230*/  ISETP.GT.U32.AND.EX P1, PT, R15, RZ, PT, P1 ;  /* 0x000000ff0f00720c */ /* 0x000fe40003f24110 */
[----:B------:R-:W-:Y:S02]  /*0240*/  SEL R8, RZ, 0x1, P0 ;  /* 0x00000001ff087807 */ /* 0x000fe40000000000 */
[----:B------:R-:W-:Y:S02]  /*0250*/  SEL R9, R11, R4, P1 ;  /* 0x000000040b097207 */ /* 0x000fe40000800000 */
[----:B------:R-:W-:Y:S02]  /*0260*/  SEL R0, R15, RZ, P1 ;  /* 0x000000ff0f007207 */ /* 0x000fe40000800000 */
[----:B------:R-:W-:-:S02]  /*0270*/  IADD3 R2, P0, P1, R9, -R11, -R8 ;  /* 0x8000000b09027210 */ /* 0x000fc4000791e808 */
[----:B------:R-:W-:Y:S02]  /*0280*/  IADD3.X R9, PT, PT, R13, UR11, RZ, P2, !PT ;  /* 0x0000000b0d097c10 */ /* 0x000fe400097fe4ff */
[----:B------:R-:W-:-:S04]  /*0290*/  IADD3.X R0, PT, PT, R0, -0x1, ~R15, P0, P1 ;  /* 0xffffffff00007810 */ /* 0x000fc800007e2c0f */
[----:B------:R-:W-:-:S13]  /*02a0*/  ISETP.NE.U32.AND P0, PT, R0, RZ, PT ;  /* 0x000000ff0000720c */ /* 0x000fda0003f05070 */
[----:B------:R-:W-:Y:S05]  /*02b0*/  @P0 BRA `(.L_x_3) ;  /* 0x0000000000500947 */ /* 0x000fea0003800000 */
[----:B------:R-:W0:Y:S01]  /*02c0*/  I2F.U32.RP R0, R22 ;  /* 0x0000001600007306 */ /* 0x000e220000209000 */
[----:B------:R-:W-:-:S07]  /*02d0*/  ISETP.NE.U32.AND P2, PT, R22, RZ, PT ;  /* 0x000000ff1600720c */ /* 0x000fce0003f45070 */
[----:B0-----:R-:W0:Y:S02]  /*02e0*/  MUFU.RCP R0, R0 ;  /* 0x0000000000007308 */ /* 0x001e240000001000 */
[----:B0-----:R-:W-:-:S06]  /*02f0*/  VIADD R10, R0, 0xffffffe ;  /* 0x0ffffffe000a7836 */ /* 0x001fcc0000000000 */
[----:B------:R0:W1:Y:S02]  /*0300*/  F2I.FTZ.U32.TRUNC.NTZ R11, R10 ;  /* 0x0000000a000b7305 */ /* 0x000064000021f000 */
[----:B0-----:R-:W-:Y:S02]  /*0310*/  IMAD.MOV.U32 R10, RZ, RZ, RZ ;  /* 0x000000ffff0a7224 */ /* 0x001fe400078e00ff */
[----:B-1----:R-:W-:-:S04]  /*0320*/  IMAD.MOV R15, RZ, RZ, -R11 ;  /* 0x000000ffff0f7224 */ /* 0x002fc800078e0a0b */
[----:B------:R-:W-:-:S04]  /*0330*/  IMAD R15, R15, R22, RZ ;  /* 0x000000160f0f7224 */ /* 0x000fc800078e02ff */
[----:B------:R-:W-:-:S06]  /*0340*/  IMAD.HI.U32 R11, R11, R15, R10 ;  /* 0x0000000f0b0b7227 */ /* 0x000fcc00078e000a */
[----:B------:R-:W-:-:S04]  /*0350*/  IMAD.HI.U32 R10, R11, R2, RZ ;  /* 0x000000020b0a7227 */ /* 0x000fc800078e00ff */
[----:B------:R-:W-:-:S04]  /*0360*/  IMAD.MOV R11, RZ, RZ, -R10 ;  /* 0x000000ffff0b7224 */ /* 0x000fc800078e0a0a */
[----:B------:R-:W-:-:S05]  /*0370*/  IMAD R11, R22, R11, R2 ;  /* 0x0000000b160b7224 */ /* 0x000fca00078e0202 */
[----:B------:R-:W-:-:S13]  /*0380*/  ISETP.GE.U32.AND P0, PT, R11, R22, PT ;  /* 0x000000160b00720c */ /* 0x000fda0003f06070 */
[----:B------:R-:W-:Y:S02]  /*0390*/  @P0 IMAD.IADD R11, R11, 0x1, -R22 ;  /* 0x000000010b0b0824 */ /* 0x000fe400078e0a16 */
[----:B------:R-:W-:-:S03]  /*03a0*/  @P0 VIADD R10, R10, 0x1 ;  /* 0x000000010a0a0836 */ /* 0x000fc60000000000 */
[----:B------:R-:W-:Y:S01]  /*03b0*/  ISETP.GE.U32.AND P1, PT, R11, R22, PT ;  /* 0x000000160b00720c */ /* 0x000fe20003f26070 */
[----:B------:R-:W-:-:S12]  /*03c0*/  IMAD.MOV.U32 R11, RZ, RZ, RZ ;  /* 0x000000ffff0b7224 */ /* 0x000fd800078e00ff */
[----:B------:R-:W-:Y:S01]  /*03d0*/  @P1 VIADD R10, R10, 0x1 ;  /* 0x000000010a0a1836 */ /* 0x000fe20000000000 */
[----:B------:R-:W-:Y:S01]  /*03e0*/  @!P2 LOP3.LUT R10, RZ, R22, RZ, 0x33, !PT ;  /* 0x00000016ff0aa212 */ /* 0x000fe200078e33ff */
[----:B------:R-:W-:Y:S06]  /*03f0*/  BRA `(.L_x_4) ;  /* 0x0000000000107947 */ /* 0x000fec0003800000 */
.L_x_3:
[----:B------:R-:W-:-:S07]  /*0400*/  MOV R6, 0x420 ;  /* 0x0000042000067802 */ /* 0x000fce0000000f00 */
[----:B------:R-:W-:Y:S05]  /*0410*/  CALL.REL.NOINC `($__internal_0_$__cuda_sm20_div_u64) ;  /* 0x0000001400d07944 */ /* 0x000fea0003c00000 */
[----:B------:R-:W-:Y:S02]  /*0420*/  IMAD.MOV.U32 R10, RZ, RZ, R0 ;  /* 0x000000ffff0a7224 */ /* 0x000fe400078e0000 */
[----:B------:R-:W-:-:S07]  /*0430*/  IMAD.MOV.U32 R11, RZ, RZ, R17 ;  /* 0x000000ffff0b7224 */ /* 0x000fce00078e0011 */
.L_x_4:
[----:B------:R-:W-:Y:S05]  /*0440*/  BSYNC.RECONVERGENT B1 ;  /* 0x0000000000017941 */ /* 0x000fea0003800200 */
.L_x_2:
[----:B------:R-:W-:Y:S01]  /*0450*/  IADD3 R6, P0, PT, R10, R8, RZ ;  /* 0x000000080a067210 */ /* 0x000fe20007f1e0ff */
[----:B------:R-:W-:Y:S01]  /*0460*/  BSSY.RECONVERGENT B1, `(.L_x_5) ;  /* 0x0000020000017945 */ /* 0x000fe20003800200 */
[----:B------:R-:W-:Y:S02]  /*0470*/  IMAD.MOV.U32 R21, RZ, RZ, R7 ;  /* 0x000000ffff157224 */ /* 0x000fe400078e0007 */
[C---:B------:R-:W-:Y:S01]  /*0480*/  LOP3.LUT R0, R6.reuse, 0x3, RZ, 0xc0, !PT ;  /* 0x0000000306007812 */ /* 0x040fe200078ec0ff */
[----:B------:R-:W-:Y:S01]  /*0490*/  IMAD.X R10, RZ, RZ, R11, P0 ;  /* 0x000000ffff0a7224 */ /* 0x000fe200000e060b */
[----:B------:R-:W-:Y:S02]  /*04a0*/  ISETP.GE.U32.AND P0, PT, R6, 0x3, PT ;  /* 0x000000030600780c */ /* 0x000fe40003f06070 */
[----:B------:R-:W-:Y:S01]  /*04b0*/  ISETP.NE.U32.AND P1, PT, R0, 0x3, PT ;  /* 0x000000030000780c */ /* 0x000fe20003f25070 */
[----:B------:R-:W-:Y:S01]  /*04c0*/  IMAD.MOV.U32 R0, RZ, RZ, R3 ;  /* 0x000000ffff007224 */ /* 0x000fe200078e0003 */
[----:B------:R-:W-:-:S02]  /*04d0*/  ISETP.GE.U32.AND.EX P0, PT, R10, RZ, PT, P0 ;  /* 0x000000ff0a00720c */ /* 0x000fc40003f06100 */
[----:B------:R-:W-:-:S13]  /*04e0*/  ISETP.NE.AND.EX P1, PT, RZ, RZ, PT, P1 ;  /* 0x000000ffff00720c */ /* 0x000fda0003f25310 */
[----:B------:R-:W-:Y:S05]  /*04f0*/  @!P1 BRA `(.L_x_6) ;  /* 0x0000000000589947 */ /* 0x000fea0003800000 */
[----:B------:R-:W0:Y:S01]  /*0500*/  S2UR UR9, SR_CgaCtaId ;  /* 0x00000000000979c3 */ /* 0x000e220000008800 */
[----:B------:R-:W-:Y:S01]  /*0510*/  UMOV UR5, 0x400 ;  /* 0x0000040000057882 */ /* 0x000fe20000000000 */
[----:B------:R-:W-:Y:S02]  /*0520*/  VIADD R6, R6, 0x1 ;  /* 0x0000000106067836 */ /* 0x000fe40000000000 */
[----:B------:R-:W-:Y:S02]  /*0530*/  IMAD.MOV.U32 R8, RZ, RZ, RZ ;  /* 0x000000ffff087224 */ /* 0x000fe400078e00ff */
[----:B------:R-:W-:Y:S01]  /*0540*/  IMAD.MOV.U32 R21, RZ, RZ, R7 ;  /* 0x000000ffff157224 */ /* 0x000fe200078e0007 */
[----:B------:R-:W-:Y:S01]  /*0550*/  LOP3.LUT R6, R6, 0x3, RZ, 0xc0, !PT ;  /* 0x0000000306067812 */ /* 0x000fe200078ec0ff */
[----:B------:R-:W-:Y:S01]  /*0560*/  IMAD.MOV.U32 R0, RZ, RZ, R3 ;  /* 0x000000ffff007224 */ /* 0x000fe200078e0003 */
[----:B0-----:R-:W-:-:S06]  /*0570*/  ULEA UR5, UR9, UR5, 0x18 ;  /* 0x0000000509057291 */ /* 0x001fcc000f8ec0ff */
[----:B------:R-:W-:-:S05]  /*0580*/  IADD3 R2, PT, PT, R7, UR5, -R4 ;  /* 0x0000000507027c10 */ /* 0x000fca000fffe804 */
[----:B------:R-:W-:-:S07]  /*0590*/  VIADD R15, R2, 0x80 ;  /* 0x00000080020f7836 */ /* 0x000fce0000000000 */
.L_x_7:
[----:B------:R-:W-:-:S05]  /*05a0*/  IADD3 R10, P1, PT, R21, R5, RZ ;  /* 0x00000005150a7210 */ /* 0x000fca0007f3e0ff */
[----:B------:R-:W-:-:S05]  /*05b0*/  IMAD.X R11, R0, 0x1, R9, P1 ;  /* 0x00000001000b7824 */ /* 0x000fca00008e0609 */
[----:B------:R-:W2:Y:S01]  /*05c0*/  LD.E.U8 R10, desc[UR12][R10.64] ;  /* 0x0000000c0a0a7980 */ /* 0x000ea2000c101100 */
[----:B------:R-:W-:Y:S02]  /*05d0*/  IADD3 R6, P1, PT, R6, -0x1, RZ ;  /* 0xffffffff06067810 */ /* 0x000fe40007f3e0ff */
[----:B------:R-:W-:Y:S02]  /*05e0*/  IADD3 R21, P2, PT, R22, R21, RZ ;  /* 0x0000001516157210 */ /* 0x000fe40007f5e0ff */
[----:B------:R-:W-:Y:S02]  /*05f0*/  IADD3.X R8, PT, PT, R8, -0x1, RZ, P1, !PT ;  /* 0xffffffff08087810 */ /* 0x000fe40000ffe4ff */
[----:B------:R-:W-:Y:S01]  /*0600*/  ISETP.NE.U32.AND P1, PT, R6, RZ, PT ;  /* 0x000000ff0600720c */ /* 0x000fe20003f25070 */
[----:B------:R-:W-:-:S03]  /*0610*/  IMAD.X R0, RZ, RZ, R0, P2 ;  /* 0x000000ffff007224 */ /* 0x000fc600010e0600 */
[----:B------:R-:W-:Y:S01]  /*0620*/  ISETP.NE.AND.EX P1, PT, R8, RZ, PT, P1 ;  /* 0x000000ff0800720c */ /* 0x000fe20003f25310 */
[----:B--2---:R0:W-:Y:S02]  /*0630*/  STS.U8 [R15], R10 ;  /* 0x0000000a0f007388 */ /* 0x0041e40000000000 */
[----:B0-----:R-:W-:-:S10]  /*0640*/  IMAD.IADD R15, R22, 0x1, R15 ;  /* 0x00000001160f7824 */ /* 0x001fd400078e020f */
[----:B------:R-:W-:Y:S05]  /*0650*/  @P1 BRA `(.L_x_7) ;  /* 0xfffffffc00d01947 */ /* 0x000fea000383ffff */
.L_x_6:
[----:B------:R-:W-:Y:S05]  /*0660*/  BSYNC.RECONVERGENT B1 ;  /* 0x0000000000017941 */ /* 0x000fea0003800200 */
.L_x_5:
[----:B------:R-:W-:Y:S05]  /*0670*/  @!P0 BRA `(.L_x_1) ;  /* 0x0000000000a88947 */ /* 0x000fea0003800000 */
[----:B------:R-:W0:Y:S01]  /*0680*/  S2UR UR9, SR_CgaCtaId ;  /* 0x00000000000979c3 */ /* 0x000e220000008800 */
[C---:B------:R-:W-:Y:S01]  /*0690*/  IMAD.WIDE.U32 R10, R22.reuse, 0x3, R12 ;  /* 0x00000003160a7825 */ /* 0x040fe200078e000c */
[----:B------:R-:W-:Y:S01]  /*06a0*/  UMOV UR5, 0x400 ;  /* 0x0000040000057882 */ /* 0x000fe20000000000 */
[----:B------:R-:W-:Y:S02]  /*06b0*/  LEA R8, P0, R22, R12, 0x1 ;  /* 0x0000000c16087211 */ /* 0x000fe400078008ff */
[----:B------:R-:W-:Y:S01]  /*06c0*/  IMAD.MOV.U32 R23, RZ, RZ, RZ ;  /* 0x000000ffff177224 */ /* 0x000fe200078e00ff */
[----:B------:R-:W-:Y:S01]  /*06d0*/  IADD3 R2, P1, PT, R10, UR10, RZ ;  /* 0x0000000a0a027c10 */ /* 0x000fe2000ff3e0ff */
[----:B------:R-:W-:Y:S01]  /*06e0*/  IMAD.MOV R10, RZ, RZ, -R5 ;  /* 0x000000ffff0a7224 */ /* 0x000fe200078e0a05 */
[----:B------:R-:W-:Y:S02]  /*06f0*/  IADD3 R6, P2, P3, R12, UR10, R22 ;  /* 0x0000000a0c067c10 */ /* 0x000fe4000fb5e016 */
[----:B------:R-:W-:-:S02]  /*0700*/  IADD3.X R23, PT, PT, R11, UR11, R23, P1, !PT ;  /* 0x0000000b0b177c10 */ /* 0x000fc40008ffe417 */
[----:B------:R-:W-:Y:S02]  /*0710*/  IADD3 R8, P1, PT, R8, UR10, RZ ;  /* 0x0000000a08087c10 */ /* 0x000fe4000ff3e0ff */
[----:B------:R-:W-:Y:S02]  /*0720*/  LEA.HI.X R27, R22, R13, RZ, 0x1, P0 ;  /* 0x0000000d161b7211 */ /* 0x000fe400000f0cff */
[----:B------:R-:W-:Y:S02]  /*0730*/  IADD3.X R25, PT, PT, R13, UR11, RZ, P2, P3 ;  /* 0x0000000b0d197c10 */ /* 0x000fe400097e64ff */
[----:B------:R-:W-:Y:S01]  /*0740*/  IADD3.X R27, PT, PT, R27, UR11, RZ, P1, !PT ;  /* 0x0000000b1b1b7c10 */ /* 0x000fe20008ffe4ff */
[----:B0-----:R-:W-:-:S06]  /*0750*/  ULEA UR5, UR9, UR5, 0x18 ;  /* 0x0000000509057291 */ /* 0x001fcc000f8ec0ff */
[----:B------:R-:W-:-:S05]  /*0760*/  IADD3 R4, PT, PT, R21, UR5, -R4 ;  /* 0x0000000515047c10 */ /* 0x000fca000fffe804 */
[----:B------:R-:W-:Y:S01]  /*0770*/  VIADD R29, R4, 0x80 ;  /* 0x00000080041d7836 */ /* 0x000fe20000000000 */
[----:B------:R-:W-:-:S07]  /*0780*/  LOP3.LUT R4, R10, 0x7f, RZ, 0xc0, !PT ;  /* 0x0000007f0a047812 */ /* 0x000fce00078ec0ff */
.L_x_8:
[----:B------:R-:W-:-:S05]  /*0790*/  IADD3 R10, P0, PT, R21, R5, RZ ;  /* 0x00000005150a7210 */ /* 0x000fca0007f1e0ff */
[----:B-1----:R-:W-:-:S05]  /*07a0*/  IMAD.X R11, R0, 0x1, R9, P0 ;  /* 0x00000001000b7824 */ /* 0x002fca00000e0609 */
[----:B------:R-:W2:Y:S01]  /*07b0*/  LD.E.U8 R10, desc[UR12][R10.64] ;  /* 0x0000000c0a0a7980 */ /* 0x000ea2000c101100 */
[----:B------:R-:W-:-:S05]  /*07c0*/  IADD3 R14, P0, PT, R21, R6, RZ ;  /* 0x00000006150e7210 */ /* 0x000fca0007f1e0ff */
[----:B------:R-:W-:Y:S01]  /*07d0*/  IMAD.X R15, R0, 0x1, R25, P0 ;  /* 0x00000001000f7824 */ /* 0x000fe200000e0619 */
[C---:B------:R-:W-:Y:S01]  /*07e0*/  IADD3 R16, P0, PT, R21.reuse, R8, RZ ;  /* 0x0000000815107210 */ /* 0x040fe20007f1e0ff */
[----:B--2---:R0:W-:Y:S04]  /*07f0*/  STS.U8 [R29], R10 ;  /* 0x0000000a1d007388 */ /* 0x0041e80000000000 */
[----:B------:R-:W2:Y:S01]  /*0800*/  LD.E.U8 R14, desc[UR12][R14.64] ;  /* 0x0000000c0e0e7980 */ /* 0x000ea2000c101100 */
[----:B------:R-:W-:Y:S02]  /*0810*/  IMAD.IADD R20, R22, 0x1, R29 ;  /* 0x0000000116147824 */ /* 0x000fe400078e021d */
[----:B------:R-:W-:Y:S01]  /*0820*/  IMAD.X R17, R0, 0x1, R27, P0 ;  /* 0x0000000100117824 */ /* 0x000fe200000e061b */
[----:B------:R-:W-:-:S02]  /*0830*/  IADD3 R18, P0, PT, R21, R2, RZ ;  /* 0x0000000215127210 */ /* 0x000fc40007f1e0ff */
[----:B--2---:R1:W-:Y:S04]  /*0840*/  STS.U8 [R20], R14 ;  /* 0x0000000e14007388 */ /* 0x0043e80000000000 */
[----:B------:R-:W2:Y:S01]  /*0850*/  LD.E.U8 R16, desc[UR12][R16.64] ;  /* 0x0000000c10107980 */ /* 0x000ea2000c101100 */
[----:B------:R-:W-:Y:S02]  /*0860*/  IMAD R11, R22, 0x2, R29 ;  /* 0x00000002160b7824 */ /* 0x000fe400078e021d */
[----:B------:R-:W-:-:S03]  /*0870*/  IMAD.X R19, R0, 0x1, R23, P0 ;  /* 0x0000000100137824 */ /* 0x000fc600000e0617 */
[----:B--2---:R1:W-:Y:S04]  /*0880*/  STS.U8 [R11], R16 ;  /* 0x000000100b007388 */ /* 0x0043e80000000000 */
[----:B------:R-:W2:Y:S01]  /*0890*/  LD.E.U8 R18, desc[UR12][R18.64] ;  /* 0x0000000c12127980 */ /* 0x000ea2000c101100 */
[C-C-:B------:R-:W-:Y:S01]  /*08a0*/  IMAD R15, R22.reuse, 0x3, R29.reuse ;  /* 0x00000003160f7824 */ /* 0x140fe200078e021d */
[C---:B------:R-:W-:Y:S01]  /*08b0*/  LEA R21, P0, R22.reuse, R21, 0x2 ;  /* 0x0000001516157211 */ /* 0x040fe200078010ff */
[----:B0-----:R-:W-:-:S03]  /*08c0*/  IMAD R29, R22, 0x4, R29 ;  /* 0x00000004161d7824 */ /* 0x001fc600078e021d */
[----:B------:R-:W-:Y:S02]  /*08d0*/  LEA.HI.X R0, R22, R0, RZ, 0x2, P0 ;  /* 0x0000000016007211 */ /* 0x000fe400000f14ff */
[----:B------:R-:W-:-:S04]  /*08e0*/  ISETP.GE.U32.AND P0, PT, R21, R4, PT ;  /* 0x000000041500720c */ /* 0x000fc80003f06070 */
[----:B------:R-:W-:Y:S01]  /*08f0*/  ISETP.GE.U32.AND.EX P0, PT, R0, RZ, PT, P0 ;  /* 0x000000ff0000720c */ /* 0x000fe20003f06100 */
[----:B--2---:R1:W-:-:S12]  /*0900*/  STS.U8 [R15], R18 ;  /* 0x000000120f007388 */ /* 0x0043d80000000000 */
[----:B------:R-:W-:Y:S05]  /*0910*/  @!P0 BRA `(.L_x_8) ;  /* 0xfffffffc009c8947 */ /* 0x000fea000383ffff */
.L_x_1:
[----:B------:R-:W-:Y:S05]  /*0920*/  BSYNC.RECONVERGENT B0 ;  /* 0x0000000000007941 */ /* 0x000fea0003800200 */
.L_x_0:
[----:B-1----:R-:W-:Y:S02]  /*0930*/  IMAD.U32 R14, RZ, RZ, UR6 ;  /* 0x00000006ff0e7e24 */ /* 0x002fe4000f8e00ff */
[----:B------:R-:W-:-:S05]  /*0940*/  IMAD.U32 R15, RZ, RZ, UR7 ;  /* 0x00000007ff0f7e24 */ /* 0x000fca000f8e00ff */
[----:B------:R-:W2:Y:S01]  /*0950*/  LDG.E.64 R8, desc[UR12][R14.64+0x10] ;  /* 0x0000100c0e087981 */ /* 0x000ea2000c1e1b00 */
[----:B------:R-:W-:Y:S01]  /*0960*/  BSSY.RECONVERGENT B0, `(.L_x_9) ;  /* 0x0000083000007945 */ /* 0x000fe20003800200 */
[----:B--2---:R-:W-:-:S04]  /*0970*/  IADD3 R8, P0, P1, R8, -R4, -R12 ;  /* 0x8000000408087210 */ /* 0x004fc8000791e80c */
[----:B------:R-:W-:-:S04]  /*0980*/  IADD3.X R9, PT, PT, R9, -0x1, ~R13, P0, P1 ;  /* 0xffffffff09097810 */ /* 0x000fc800007e2c0d */
[----:B------:R-:W-:-:S04]  /*0990*/  SHF.R.S32.HI R11, RZ, 0x1f, R9 ;  /* 0x0000001fff0b7819 */ /* 0x000fc80000011409 */
[----:B------:R-:W-:-:S05]  /*09a0*/  LEA.HI R10, P0, R11, R8, RZ, 0x2 ;  /* 0x000000080b0a7211 */ /* 0x000fca00078110ff */
[----:B------:R-:W-:-:S05]  /*09b0*/  IMAD.X R11, RZ, RZ, R9, P0 ;  /* 0x000000ffff0b7224 */ /* 0x000fca00000e0609 */
[--C-:B------:R-:W-:Y:S02]  /*09c0*/  SHF.R.S64 R18, R10, 0x2, R11.reuse ;  /* 0x000000020a127819 */ /* 0x100fe4000000100b */
[----:B------:R-:W-:Y:S02]  /*09d0*/  SHF.R.S32.HI R19, RZ, 0x2, R11 ;  /* 0x00000002ff137819 */ /* 0x000fe4000001140b */
[----:B------:R-:W-:-:S04]  /*09e0*/  ISETP.GT.U32.AND P0, PT, R18, R7, PT ;  /* 0x000000071200720c */ /* 0x000fc80003f04070 */
[----:B------:R-:W-:-:S13]  /*09f0*/  ISETP.GT.AND.EX P0, PT, R19, R3, PT, P0 ;  /* 0x000000031300720c */ /* 0x000fda0003f04300 */
[----:B------:R-:W-:Y:S05]  /*0a00*/  @!P0 BRA `(.L_x_10) ;  /* 0x0000000400e08947 */ /* 0x000fea0003800000 */
[----:B------:R-:W0:Y:S01]  /*0a10*/  LDC R22, c[0x0][0x360] ;  /* 0x0000d800ff167b82 */ /* 0x000e220000000800 */
[----:B------:R-:W-:Y:S01]  /*0a20*/  BSSY.RECONVERGENT B1, `(.L_x_11) ;  /* 0x0000027000017945 */ /* 0x000fe20003800200 */
[----:B0-----:R-:W-:-:S04]  /*0a30*/  IADD3 R17, P1, PT, R22, R7, RZ ;  /* 0x0000000716117210 */ /* 0x001fc80007f3e0ff */
[----:B------:R-:W-:Y:S01]  /*0a40*/  ISETP.GE.U32.AND P0, PT, R17, R18, PT ;  /* 0x000000121100720c */ /* 0x000fe20003f06070 */
[----:B------:R-:W-:Y:S01]  /*0a50*/  IMAD.X R2, RZ, RZ, R3, P1 ;  /* 0x000000ffff027224 */ /* 0x000fe200008e0603 */
[----:B------:R-:W-:-:S04]  /*0a60*/  ISETP.GT.U32.AND P1, PT, R18, R17, PT ;  /* 0x000000111200720c */ /* 0x000fc80003f24070 */
[----:B------:R-:W-:Y:S02]  /*0a70*/  ISETP.GE.U32.AND.EX P0, PT, R2, R19, PT, P0 ;  /* 0x000000130200720c */ /* 0x000fe40003f06100 */
[CC--:B------:R-:W-:Y:S02]  /*0a80*/  ISETP.GT.U32.AND.EX P1, PT, R19.reuse, R2.reuse, PT, P1 ;  /* 0x000000021300720c */ /* 0x0c0fe40003f24110 */
[----:B------:R-:W-:Y:S02]  /*0a90*/  SEL R20, RZ, 0x1, P0 ;  /* 0x00000001ff147807 */ /* 0x000fe40000000000 */
[-C--:B------:R-:W-:Y:S02]  /*0aa0*/  SEL R15, R18, R17.reuse, P1 ;  /* 0x00000011120f7207 */ /* 0x080fe40000800000 */
[----:B------:R-:W-:Y:S02]  /*0ab0*/  SEL R0, R19, R2, P1 ;  /* 0x0000000213007207 */ /* 0x000fe40000800000 */
[----:B------:R-:W-:-:S04]  /*0ac0*/  IADD3 R6, P0, P1, R15, -R17, -R20 ;  /* 0x800000110f067210 */ /* 0x000fc8000791e814 */
        /* <DEDUP_REMOVED lines=23> */
.L_x_12:
[----:B------:R-:W-:Y:S01]  /*0c40*/  IMAD.MOV.U32 R2, RZ, RZ, R6 ;  /* 0x000000ffff027224 */ /* 0x000fe200078e0006 */
[----:B------:R-:W-:-:S07]  /*0c50*/  MOV R6, 0xc70 ;  /* 0x00000c7000067802 */ /* 0x000fce0000000f00 */
[----:B------:R-:W-:Y:S05]  /*0c60*/  CALL.REL.NOINC `($__internal_0_$__cuda_sm20_div_u64) ;  /* 0x0000000c00bc7944 */ /* 0x000fea0003c00000 */
[----:B------:R-:W-:Y:S02]  /*0c70*/  IMAD.MOV.U32 R14, RZ, RZ, R0 ;  /* 0x000000ffff0e7224 */ /* 0x000fe400078e0000 */
[----:B------:R-:W-:-:S07]  /*0c80*/  IMAD.MOV.U32 R15, RZ, RZ, R17 ;  /* 0x000000ffff0f7224 */ /* 0x000fce00078e0011 */
.L_x_13:
[----:B------:R-:W-:Y:S05]  /*0c90*/  BSYNC.RECONVERGENT B1 ;  /* 0x0000000000017941 */ /* 0x000fea0003800200 */
.L_x_11:
        /* <DEDUP_REMOVED lines=12> */
[----:B------:R-:W-:Y:S01]  /*0d60*/  VIADD R6, R6, 0x1 ;  /* 0x0000000106067836 */ /* 0x000fe20000000000 */
[----:B------:R-:W-:Y:S01]  /*0d70*/  UMOV UR5, 0x400 ;  /* 0x0000040000057882 */ /* 0x000fe20000000000 */
[----:B------:R-:W-:Y:S01]  /*0d80*/  IMAD.MOV R4, RZ, RZ, -R5 ;  /* 0x000000ffff047224 */ /* 0x000fe200078e0a05 */
[----:B------:R-:W-:Y:S01]  /*0d90*/  LEA R21, P1, R7, R12, 0x2 ;  /* 0x0000000c07157211 */ /* 0x000fe200078210ff */
[----:B------:R-:W-:Y:S01]  /*0da0*/  IMAD.MOV.U32 R17, RZ, RZ, R7 ;  /* 0x000000ffff117224 */ /* 0x000fe200078e0007 */
[----:B------:R-:W-:Y:S01]  /*0db0*/  LOP3.LUT R6, R6, 0x3, RZ, 0xc0, !PT ;  /* 0x0000000306067812 */ /* 0x000fe200078ec0ff */
[----:B------:R-:W-:Y:S01]  /*0dc0*/  IMAD.MOV.U32 R0, RZ, RZ, R3 ;  /* 0x000000ffff007224 */ /* 0x000fe200078e0003 */
[----:B------:R-:W-:Y:S02]  /*0dd0*/  LOP3.LUT R4, R4, 0x7f, RZ, 0xc0, !PT ;  /* 0x0000007f04047812 */ /* 0x000fe400078ec0ff */
[----:B------:R-:W-:-:S02]  /*0de0*/  IADD3 R6, P4, PT, RZ, -R6, RZ ;  /* 0x80000006ff067210 */ /* 0x000fc40007f9e0ff */
[----:B------:R-:W-:Y:S02]  /*0df0*/  IADD3 R21, P2, P3, R21, UR10, R4 ;  /* 0x0000000a15157c10 */ /* 0x000fe4000fb5e004 */
[----:B------:R-:W-:Y:S01]  /*0e00*/  LEA.HI.X R15, R7, R13, R3, 0x2, P1 ;  /* 0x0000000d070f7211 */ /* 0x000fe200008f1403 */
[----:B------:R-:W-:-:S03]  /*0e10*/  IMAD.X R16, RZ, RZ, -0x1, P4 ;  /* 0xffffffffff107424 */ /* 0x000fc600020e06ff */
[----:B------:R-:W-:Y:S01]  /*0e20*/  IADD3.X R15, PT, PT, R15, UR11, RZ, P2, P3 ;  /* 0x0000000b0f0f7c10 */ /* 0x000fe200097e64ff */
[----:B0-----:R-:W-:-:S06]  /*0e30*/  ULEA UR5, UR9, UR5, 0x18 ;  /* 0x0000000509057291 */ /* 0x001fcc000f8ec0ff */
[----:B------:R-:W-:-:S05]  /*0e40*/  LEA R2, R7, UR5, 0x2 ;  /* 0x0000000507027c11 */ /* 0x000fca000f8e10ff */
[----:B------:R-:W-:-:S07]  /*0e50*/  VIADD R5, R2, 0x80 ;  /* 0x0000008002057836 */ /* 0x000fce0000000000 */
.L_x_16:
[----:B------:R-:W-:-:S05]  /*0e60*/  IMAD.MOV.U32 R14, RZ, RZ, R21 ;  /* 0x000000ffff0e7224 */ /* 0x000fca00078e0015 */
[----:B------:R0:W2:Y:S01]  /*0e70*/  LD.E R2, desc[UR12][R14.64] ;  /* 0x0000000c0e027980 */ /* 0x0000a2000c101900 */
[----:B------:R-:W-:Y:S02]  /*0e80*/  IADD3 R6, P1, PT, R6, 0x1, RZ ;  /* 0x0000000106067810 */ /* 0x000fe40007f3e0ff */
[C---:B------:R-:W-:Y:S02]  /*0e90*/  IADD3 R17, P2, PT, R22.reuse, R17, RZ ;  /* 0x0000001116117210 */ /* 0x040fe40007f5e0ff */
[----:B------:R-:W-:Y:S01]  /*0ea0*/  LEA R21, P3, R22, R21, 0x2 ;  /* 0x0000001516157211 */ /* 0x000fe200078610ff */
[----:B------:R-:W-:Y:S01]  /*0eb0*/  IMAD.X R16, RZ, RZ, R16, P1 ;  /* 0x000000ffff107224 */ /* 0x000fe200008e0610 */
[----:B------:R-:W-:Y:S01]  /*0ec0*/  ISETP.NE.U32.AND P1, PT, R6, RZ, PT ;  /* 0x000000ff0600720c */ /* 0x000fe20003f25070 */
[----:B------:R-:W-:Y:S01]  /*0ed0*/  IMAD.X R0, RZ, RZ, R0, P2 ;  /* 0x000000ffff007224 */ /* 0x000fe200010e0600 */
[----:B0-----:R-:W-:Y:S02]  /*0ee0*/  LEA.HI.X R15, R22, R15, RZ, 0x2, P3 ;  /* 0x0000000f160f7211 */ /* 0x001fe400018f14ff */
[----:B------:R-:W-:Y:S01]  /*0ef0*/  ISETP.NE.AND.EX P1, PT, R16, RZ, PT, P1 ;  /* 0x000000ff1000720c */ /* 0x000fe20003f25310 */
[----:B--2---:R0:W-:Y:S02]  /*0f00*/  STS [R5], R2 ;  /* 0x0000000205007388 */ /* 0x0041e40000000800 */
[----:B0-----:R-:W-:-:S10]  /*0f10*/  IMAD R5, R22, 0x4, R5 ;  /* 0x0000000416057824 */ /* 0x001fd400078e0205 */
[----:B------:R-:W-:Y:S05]  /*0f20*/  @P1 BRA `(.L_x_16) ;  /* 0xfffffffc00cc1947 */ /* 0x000fea000383ffff */
.L_x_15:
[----:B------:R-:W-:Y:S05]  /*0f30*/  BSYNC.RECONVERGENT B1 ;  /* 0x0000000000017941 */ /* 0x000fea0003800200 */
.L_x_14:
[----:B------:R-:W-:Y:S05]  /*0f40*/  @!P0 BRA `(.L_x_10) ;  /* 0x0000000000908947 */ /* 0x000fea0003800000 */
[----:B------:R-:W0:Y:S01]  /*0f50*/  S2UR UR9, SR_CgaCtaId ;  /* 0x00000000000979c3 */ /* 0x000e220000008800 */
[----:B------:R-:W-:Y:S01]  /*0f60*/  IADD3 R4, PT, PT, RZ, -UR10, -R12 ;  /* 0x8000000aff047c10 */ /* 0x000fe2000fffe80c */
[----:B------:R-:W-:Y:S01]  /*0f70*/  UMOV UR5, 0x400 ;  /* 0x0000040000057882 */ /* 0x000fe20000000000 */
[----:B------:R-:W-:Y:S02]  /*0f80*/  LEA R15, P0, R17, R12, 0x2 ;  /* 0x0000000c110f7211 */ /* 0x000fe400078010ff */
[----:B------:R-:W-:-:S03]  /*0f90*/  LOP3.LUT R4, R4, 0x7f, RZ, 0xc0, !PT ;  /* 0x0000007f04047812 */ /* 0x000fc600078ec0ff */
[----:B------:R-:W1:Y:S01]  /*0fa0*/  LDC R5, c[0x0][0x360] ;  /* 0x0000d800ff057b82 */ /* 0x000e620000000800 */
[----:B------:R-:W-:Y:S02]  /*0fb0*/  IADD3 R14, P1, P2, R15, UR10, R4 ;  /* 0x0000000a0f0e7c10 */ /* 0x000fe4000fa3e004 */
[----:B------:R-:W-:-:S04]  /*0fc0*/  LEA.HI.X R15, R17, R13, R0, 0x2, P0 ;  /* 0x0000000d110f7211 */ /* 0x000fc800000f1400 */
[----:B------:R-:W-:Y:S01]  /*0fd0*/  IADD3.X R15, PT, PT, R15, UR11, RZ, P1, P2 ;  /* 0x0000000b0f0f7c10 */ /* 0x000fe20008fe44ff */
[----:B0-----:R-:W-:-:S06]  /*0fe0*/  ULEA UR5, UR9, UR5, 0x18 ;  /* 0x0000000509057291 */ /* 0x001fcc000f8ec0ff */
[----:B------:R-:W-:-:S05]  /*0ff0*/  LEA R2, R17, UR5, 0x2 ;  /* 0x0000000511027c11 */ /* 0x000fca000f8e10ff */
[----:B------:R-:W-:-:S07]  /*1000*/  VIADD R2, R2, 0x80 ;  /* 0x0000008002027836 */ /* 0x000fce0000000000 */
.L_x_17:
[----:B--2---:R-:W2:Y:S01]  /*1010*/  LD.E R27, desc[UR12][R14.64] ;  /* 0x0000000c0e1b7980 */ /* 0x004ea2000c101900 */
[----:B-1----:R-:W-:-:S03]  /*1020*/  IMAD.WIDE.U32 R20, R5, 0x4, R14 ;  /* 0x0000000405147825 */ /* 0x002fc600078e000e */
[----:B--2---:R0:W-:Y:S04]  /*1030*/  STS [R2], R27 ;  /* 0x0000001b02007388 */ /* 0x0041e80000000800 */
[----:B------:R-:W2:Y:S01]  /*1040*/  LD.E R6, desc[UR12][R20.64] ;  /* 0x0000000c14067980 */ /* 0x000ea2000c101900 */
[C---:B------:R-:W-:Y:S02]  /*1050*/  IMAD R29, R5.reuse, 0x4, R2 ;  /* 0x00000004051d7824 */ /* 0x040fe400078e0202 */
[----:B------:R-:W-:-:S03]  /*1060*/  IMAD.WIDE.U32 R22, R5, 0x8, R14 ;  /* 0x0000000805167825 */ /* 0x000fc600078e000e */
[----:B--2---:R2:W-:Y:S04]  /*1070*/  STS [R29], R6 ;  /* 0x000000061d007388 */ /* 0x0045e80000000800 */
[----:B------:R-:W3:Y:S01]  /*1080*/  LD.E R22, desc[UR12][R22.64] ;  /* 0x0000000c16167980 */ /* 0x000ee2000c101900 */
[C---:B------:R-:W-:Y:S02]  /*1090*/  IMAD R16, R5.reuse, 0x8, R2 ;  /* 0x0000000805107824 */ /* 0x040fe400078e0202 */
[----:B------:R-:W-:-:S04]  /*10a0*/  IMAD.WIDE.U32 R24, R5, 0xc, R14 ;  /* 0x0000000c05187825 */ /* 0x000fc800078e000e */
[----:B------:R-:W-:Y:S01]  /*10b0*/  IMAD.MOV.U32 R20, RZ, RZ, R17 ;  /* 0x000000ffff147224 */ /* 0x000fe200078e0011 */
[----:B---3--:R2:W-:Y:S04]  /*10c0*/  STS [R16], R22 ;  /* 0x0000001610007388 */ /* 0x0085e80000000800 */
[----:B------:R-:W3:Y:S01]  /*10d0*/  LD.E R24, desc[UR12][R24.64] ;  /* 0x0000000c18187980 */ /* 0x000ee2000c101900 */
[----:B------:R-:W-:Y:S02]  /*10e0*/  IMAD.MOV.U32 R21, RZ, RZ, R0 ;  /* 0x000000ffff157224 */ /* 0x000fe400078e0000 */
[C---:B------:R-:W-:Y:S02]  /*10f0*/  IMAD R26, R5.reuse, 0xc, R2 ;  /* 0x0000000c051a7824 */ /* 0x040fe400078e0202 */
[----:B------:R-:W-:-:S04]  /*1100*/  IMAD.WIDE.U32 R20, R5, 0x4, R20 ;  /* 0x0000000405147825 */ /* 0x000fc800078e0014 */
[----:B------:R-:W-:Y:S01]  /*1110*/  IMAD.WIDE.U32 R14, R5, 0x10, R14 ;  /* 0x00000010050e7825 */ /* 0x000fe200078e000e */
[----:B------:R-:W-:-:S03]  /*1120*/  ISETP.GE.U32.AND P0, PT, R20, R18, PT ;  /* 0x000000121400720c */ /* 0x000fc60003f06070 */
[----:B------:R-:W-:Y:S01]  /*1130*/  IMAD.MOV.U32 R17, RZ, RZ, R20 ;  /* 0x000000ffff117224 */ /* 0x000fe200078e0014 */
[----:B------:R-:W-:Y:S01]  /*1140*/  ISETP.GE.AND.EX P0, PT, R21, R19, PT, P0 ;  /* 0x000000131500720c */ /* 0x000fe20003f06300 */
[----:B------:R-:W-:Y:S02]  /*1150*/  IMAD.MOV.U32 R0, RZ, RZ, R21 ;  /* 0x000000ffff007224 */ /* 0x000fe400078e0015 */
[----:B0-----:R-:W-:Y:S01]  /*1160*/  IMAD R2, R5, 0x10, R2 ;  /* 0x0000001005027824 */ /* 0x001fe200078e0202 */
[----:B---3--:R2:W-:Y:S09]  /*1170*/  STS [R26], R24 ;  /* 0x000000181a007388 */ /* 0x0085f20000000800 */
[----:B------:R-:W-:Y:S05]  /*1180*/  @!P0 BRA `(.L_x_17) ;  /* 0xfffffffc00a08947 */ /* 0x000fea000383ffff */
.L_x_10:
[----:B------:R-:W-:Y:S05]  /*1190*/  BSYNC.RECONVERGENT B0 ;  /* 0x0000000000007941 */ /* 0x000fea0003800200 */
.L_x_9:
[----:B------:R-:W-:Y:S01]  /*11a0*/  LOP3.LUT R5, R10, 0xfffffffc, RZ, 0xc0, !PT ;  /* 0xfffffffc0a057812 */ /* 0x000fe200078ec0ff */
[----:B------:R-:W-:Y:S01]  /*11b0*/  IMAD.U32 R10, RZ, RZ, UR6 ;  /* 0x00000006ff0a7e24 */ /* 0x000fe2000f8e00ff */
[----:B------:R-:W-:Y:S02]  /*11c0*/  BSSY.RECONVERGENT B0, `(.L_x_18) ;  /* 0x0000023000007945 */ /* 0x000fe40003800200 */
[----:B------:R-:W-:Y:S01]  /*11d0*/  IADD3 R0, P0, PT, -R5, R8, RZ ;  /* 0x0000000805007210 */ /* 0x000fe20007f1e1ff */
[----:B------:R-:W-:-:S04]  /*11e0*/  IMAD.U32 R8, RZ, RZ, UR6 ;  /* 0x00000006ff087e24 */ /* 0x000fc8000f8e00ff */
[----:B------:R-:W-:Y:S01]  /*11f0*/  IMAD.X R2, R9, 0x1, ~R11, P0 ;  /* 0x0000000109027824 */ /* 0x000fe200000e0e0b */
[----:B------:R-:W-:Y:S01]  /*1200*/  ISETP.GT.U32.AND P0, PT, R0, R7, PT ;  /* 0x000000070000720c */ /* 0x000fe20003f04070 */
[----:B------:R-:W-:Y:S02]  /*1210*/  IMAD.U32 R9, RZ, RZ, UR7 ;  /* 0x00000007ff097e24 */ /* 0x000fe4000f8e00ff */
[----:B------:R-:W-:Y:S01]  /*1220*/  IMAD.U32 R11, RZ, RZ, UR7 ;  /* 0x00000007ff0b7e24 */ /* 0x000fe2000f8e00ff */
[----:B------:R-:W-:-:S13]  /*1230*/  ISETP.GT.AND.EX P0, PT, R2, R3, PT, P0 ;  /* 0x000000030200720c */ /* 0x000fda0003f04300 */
[----:B------:R-:W-:Y:S05]  /*1240*/  @!P0 BRA `(.L_x_19) ;  /* 0x0000000000688947 */ /* 0x000fea0003800000 */
[----:B------:R-:W0:Y:S01]  /*1250*/  S2R R14, SR_CgaCtaId ;  /* 0x00000000000e7919 */ /* 0x000e220000008800 */
[----:B------:R-:W-:Y:S01]  /*1260*/  IADD3 R4, PT, PT, RZ, -UR10, -R12 ;  /* 0x8000000aff047c10 */ /* 0x000fe2000fffe80c */
[----:B------:R-:W-:Y:S01]  /*1270*/  IMAD.MOV.U32 R15, RZ, RZ, R7 ;  /* 0x000000ffff0f7224 */ /* 0x000fe200078e0007 */
[----:B--2---:R-:W-:Y:S01]  /*1280*/  LEA R6, P0, R18, R12, 0x2 ;  /* 0x0000000c12067211 */ /* 0x004fe200078010ff */
[----:B------:R-:W-:Y:S01]  /*1290*/  IMAD.MOV.U32 R17, RZ, RZ, R3 ;  /* 0x000000ffff117224 */ /* 0x000fe200078e0003 */
[----:B------:R-:W-:Y:S02]  /*12a0*/  LOP3.LUT R4, R4, 0x7f, RZ, 0xc0, !PT ;  /* 0x0000007f04047812 */ /* 0x000fe400078ec0ff */
[----:B------:R-:W-:Y:S02]  /*12b0*/  MOV R5, 0x400 ;  /* 0x0000040000057802 */ /* 0x000fe40000000f00 */
[----:B------:R-:W-:Y:S02]  /*12c0*/  IADD3 R6, P1, P2, R4, R6, R7 ;  /* 0x0000000604067210 */ /* 0x000fe40007a3e007 */
[C---:B------:R-:W-:Y:S01]  /*12d0*/  LEA.HI.X R12, R18.reuse, R13, R19, 0x2, P0 ;  /* 0x0000000d120c7211 */ /* 0x040fe200000f1413 */
[----:B------:R-:W-:Y:S01]  /*12e0*/  IMAD R18, R18, 0x4, R7 ;  /* 0x0000000412127824 */ /* 0x000fe200078e0207 */
[----:B------:R-:W-:-:S02]  /*12f0*/  IADD3 R6, P0, PT, R6, UR10, RZ ;  /* 0x0000000a06067c10 */ /* 0x000fc4000ff1e0ff */
[----:B------:R-:W-:-:S04]  /*1300*/  IADD3.X R13, PT, PT, RZ, R12, R3, P1, P2 ;  /* 0x0000000cff0d7210 */ /* 0x000fc80000fe4403 */
[----:B------:R-:W-:Y:S02]  /*1310*/  IADD3.X R13, PT, PT, R13, UR11, RZ, P0, !PT ;  /* 0x0000000b0d0d7c10 */ /* 0x000fe400087fe4ff */
[----:B0-----:R-:W-:-:S04]  /*1320*/  LEA R5, R14, R5, 0x18 ;  /* 0x000000050e057211 */ /* 0x001fc800078ec0ff */
[----:B------:R-:W-:-:S07]  /*1330*/  IADD3 R18, PT, PT, R18, 0x80, R5 ;  /* 0x0000008012127810 */ /* 0x000fce0007ffe005 */
.L_x_20:
[----:B------:R-:W-:-:S05]  /*1340*/  IMAD.MOV.U32 R12, RZ, RZ, R6 ;  /* 0x000000ffff0c7224 */ /* 0x000fca00078e0006 */
[----:B------:R0:W2:Y:S01]  /*1350*/  LD.E.U8 R5, desc[UR12][R12.64] ;  /* 0x0000000c0c057980 */ /* 0x0000a2000c101100 */
[----:B------:R-:W-:Y:S02]  /*1360*/  IADD3 R15, P0, PT, R15, 0x1, RZ ;  /* 0x000000010f0f7810 */ /* 0x000fe40007f1e0ff */
[----:B------:R-:W-:-:S03]  /*1370*/  IADD3 R6, P1, PT, R6, 0x1, RZ ;  /* 0x0000000106067810 */ /* 0x000fc60007f3e0ff */
[----:B------:R-:W-:Y:S01]  /*1380*/  IMAD.X R17, RZ, RZ, R17, P0 ;  /* 0x000000ffff117224 */ /* 0x000fe200000e0611 */
[----:B------:R-:W-:Y:S01]  /*1390*/  ISETP.GE.U32.AND P0, PT, R15, R0, PT ;  /* 0x000000000f00720c */ /* 0x000fe20003f06070 */
[----:B0-----:R-:W-:-:S03]  /*13a0*/  IMAD.X R13, RZ, RZ, R13, P1 ;  /* 0x000000ffff0d7224 */ /* 0x001fc600008e060d */
[----:B------:R-:W-:Y:S01]  /*13b0*/  ISETP.GE.AND.EX P0, PT, R17, R2, PT, P0 ;  /* 0x000000021100720c */ /* 0x000fe20003f06300 */
[----:B--2---:R0:W-:Y:S02]  /*13c0*/  STS.U8 [R18], R5 ;  /* 0x0000000512007388 */ /* 0x0041e40000000000 */
[----:B0-----:R-:W-:-:S10]  /*13d0*/  VIADD R18, R18, 0x1 ;  /* 0x0000000112127836 */ /* 0x001fd40000000000 */
[----:B------:R-:W-:Y:S05]  /*13e0*/  @!P0 BRA `(.L_x_20) ;  /* 0xfffffffc00d48947 */ /* 0x000fea000383ffff */
.L_x_19:
[----:B------:R-:W-:Y:S05]  /*13f0*/  BSYNC.RECONVERGENT B0 ;  /* 0x0000000000007941 */ /* 0x000fea0003800200 */
.L_x_18:
[----:B------:R-:W-:Y:S06]  /*1400*/  BAR.SYNC.DEFER_BLOCKING 0x0 ;  /* 0x0000000000007b1d */ /* 0x000fec0000010000 */
[----:B------:R-:W3:Y:S04]  /*1410*/  LDG.E.64 R8, desc[UR12][R8.64+0x8] ;  /* 0x0000080c08087981 */ /* 0x000ee8000c1e1b00 */
[----:B------:R-:W2:Y:S01]  /*1420*/  LDG.E.64 R10, desc[UR12][R10.64+0x10] ;  /* 0x0000100c0a0a7981 */ /* 0x000ea2000c1e1b00 */
[----:B---3--:R-:W-:-:S04]  /*1430*/  IMAD.WIDE.U32 R12, R9, 0x55555556, RZ ;  /* 0x55555556090c7825 */ /* 0x008fc800078e00ff */
[----:B--2---:R-:W-:-:S04]  /*1440*/  IMAD.WIDE.U32 R16, R11, 0x55555556, RZ ;  /* 0x555555560b107825 */ /* 0x004fc800078e00ff */
[----:B------:R-:W-:-:S04]  /*1450*/  IMAD.WIDE.U32 R14, P0, R8, 0x55555555, R12 ;  /* 0x55555555080e7825 */ /* 0x000fc8000780000c */
[----:B------:R-:W-:-:S04]  /*1460*/  IMAD.WIDE.U32 R12, R8, 0x55555556, RZ ;  /* 0x55555556080c7825 */ /* 0x000fc800078e00ff */
[----:B------:R-:W-:-:S04]  /*1470*/  IMAD.WIDE.U32 R20, P1, R10, 0x55555555, R16 ;  /* 0x555555550a147825 */ /* 0x000fc80007820010 */
[----:B------:R-:W-:-:S04]  /*1480*/  IMAD.WIDE.U32 R18, R10, 0x55555556, RZ ;  /* 0x555555560a127825 */ /* 0x000fc800078e00ff */
[----:B------:R-:W-:Y:S01]  /*1490*/  IMAD.X R17, RZ, RZ, RZ, P0 ;  /* 0x000000ffff117224 */ /* 0x000fe200000e06ff */
[----:B------:R-:W-:Y:S01]  /*14a0*/  IADD3 RZ, P0, PT, R13, R14, RZ ;  /* 0x0000000e0dff7210 */ /* 0x000fe20007f1e0ff */
[----:B------:R-:W-:Y:S02]  /*14b0*/  IMAD.MOV.U32 R16, RZ, RZ, R15 ;  /* 0x000000ffff107224 */ /* 0x000fe400078e000f */
[----:B------:R-:W-:Y:S01]  /*14c0*/  IMAD.X R23, RZ, RZ, RZ, P1 ;  /* 0x000000ffff177224 */ /* 0x000fe200008e06ff */
[----:B------:R-:W-:Y:S01]  /*14d0*/  IADD3 RZ, P1, PT, R19, R20, RZ ;  /* 0x0000001413ff7210 */ /* 0x000fe20007f3e0ff */
[----:B------:R-:W-:Y:S02]  /*14e0*/  IMAD.MOV.U32 R22, RZ, RZ, R21 ;  /* 0x000000ffff167224 */ /* 0x000fe400078e0015 */
[----:B------:R-:W-:-:S04]  /*14f0*/  IMAD.WIDE.U32.X R12, R9, 0x55555555, R16, P0 ;  /* 0x55555555090c7825 */ /* 0x000fc800000e0410 */
[----:B------:R-:W-:Y:S01]  /*1500*/  IMAD.WIDE.U32.X R14, R11, 0x55555555, R22, P1 ;  /* 0x555555550b0e7825 */ /* 0x000fe200008e0416 */
[----:B------:R-:W-:Y:S02]  /*1510*/  IADD3 R5, P0, PT, R12, -0x55555556, RZ ;  /* 0xaaaaaaaa0c057810 */ /* 0x000fe40007f1e0ff */
[----:B------:R-:W-:Y:S02]  /*1520*/  ISETP.LT.AND P1, PT, R9, RZ, PT ;  /* 0x000000ff0900720c */ /* 0x000fe40003f21270 */
[----:B------:R-:W-:Y:S02]  /*1530*/  IADD3 R17, P2, PT, R14, -0x55555556, RZ ;  /* 0xaaaaaaaa0e117810 */ /* 0x000fe40007f5e0ff */
[----:B------:R-:W-:Y:S02]  /*1540*/  IADD3.X R9, PT, PT, R13, -0x55555556, RZ, P0, !PT ;  /* 0xaaaaaaaa0d097810 */ /* 0x000fe400007fe4ff */
[----:B------:R-:W-:Y:S02]  /*1550*/  ISETP.LT.AND P0, PT, R11, RZ, PT ;  /* 0x000000ff0b00720c */ /* 0x000fe40003f01270 */
[----:B------:R-:W-:-:S02]  /*1560*/  IADD3.X R11, PT, PT, R15, -0x55555556, RZ, P2, !PT ;  /* 0xaaaaaaaa0f0b7810 */ /* 0x000fc400017fe4ff */
[----:B------:R-:W-:Y:S02]  /*1570*/  SEL R6, R9, R13, P1 ;  /* 0x0000000d09067207 */ /* 0x000fe40000800000 */
[----:B------:R-:W-:Y:S02]  /*1580*/  SEL R0, R17, R14, P0 ;  /* 0x0000000e11007207 */ /* 0x000fe40000000000 */
[----:B------:R-:W-:Y:S02]  /*1590*/  SEL R15, R11, R15, P0 ;  /* 0x0000000f0b0f7207 */ /* 0x000fe40000000000 */
[----:B------:R-:W-:Y:S02]  /*15a0*/  SEL R5, R5, R12, P1 ;  /* 0x0000000c05057207 */ /* 0x000fe40000800000 */
[----:B------:R-:W-:Y:S02]  /*15b0*/  SHF.R.U32.HI R2, RZ, 0x1f, R6 ;  /* 0x0000001fff027819 */ /* 0x000fe40000011606 */
[----:B------:R-:W-:-:S02]  /*15c0*/  LEA.HI R0, P2, R15, R0, RZ, 0x1 ;  /* 0x000000000f007211 */ /* 0x000fc400078508ff */
[----:B------:R-:W-:-:S03]  /*15d0*/  IADD3 R5, P0, P1, R7, R5, R2 ;  /* 0x0000000507057210 */ /* 0x000fc6000791e002 */
[----:B------:R-:W-:Y:S01]  /*15e0*/  IMAD.X R2, RZ, RZ, R15, P2 ;  /* 0x000000ffff027224 */ /* 0x000fe200010e060f */
[----:B------:R-:W-:Y:S02]  /*15f0*/  IADD3.X R9, PT, PT, R3, R6, RZ, P0, P1 ;  /* 0x0000000603097210 */ /* 0x000fe400007e24ff */
[----:B------:R-:W-:-:S04]  /*1600*/  ISETP.GE.U32.AND P0, PT, R5, R0, PT ;  /* 0x000000000500720c */ /* 0x000fc80003f06070 */
[----:B------:R-:W-:-:S13]  /*1610*/  ISETP.GE.AND.EX P0, PT, R9, R2, PT, P0 ;  /* 0x000000020900720c */ /* 0x000fda0003f06300 */
[----:B------:R-:W-:Y:S05]  /*1620*/  @P0 EXIT ;  /* 0x000000000000094d */ /* 0x000fea0003800000 */
[----:B------:R-:W0:Y:S01]  /*1630*/  S2R R3, SR_CgaCtaId ;  /* 0x0000000000037919 */ /* 0x000e220000008800 */
[----:B------:R-:W1:Y:S01]  /*1640*/  LDCU.64 UR4, c[0x0][0x380] ;  /* 0x00007000ff0477ac */ /* 0x000e620008000a00 */
[----:B------:R-:W-:Y:S01]  /*1650*/  MOV R0, 0x400 ;  /* 0x0000040000007802 */ /* 0x000fe20000000f00 */
[----:B------:R-:W2:Y:S01]  /*1660*/  LDCU UR9, c[0x0][0x360] ;  /* 0x00006c00ff0977ac */ /* 0x000ea20008000800 */
[----:B-1----:R-:W-:Y:S02]  /*1670*/  UIMAD.WIDE UR4, UR8, 0x38, UR4 ;  /* 0x00000038080478a5 */ /* 0x002fe4000f8e0204 */
[----:B0-----:R-:W-:Y:S01]  /*1680*/  LEA R3, R3, R0, 0x18 ;  /* 0x0000000003037211 */ /* 0x001fe200078ec0ff */
[----:B------:R-:W-:-:S03]  /*1690*/  IMAD.MOV.U32 R0, RZ, RZ, R9 ;  /* 0x000000ffff007224 */ /* 0x000fc600078e0009 */
[----:B------:R-:W-:Y:S01]  /*16a0*/  IADD3 R4, PT, PT, R3, 0x80, -R4 ;  /* 0x0000008003047810 */ /* 0x000fe20007ffe804 */
[----:B--2---:R-:W-:-:S07]  /*16b0*/  IMAD.MOV.U32 R3, RZ, RZ, R5 ;  /* 0x000000ffff037224 */ /* 0x004fce00078e0005 */
.L_x_21:
[----:B------:R-:W-:Y:S02]  /*16c0*/  IMAD.U32 R8, RZ, RZ, UR4 ;  /* 0x00000004ff087e24 */ /* 0x000fe4000f8e00ff */
[----:B------:R-:W-:-:S05]  /*16d0*/  IMAD.U32 R9, RZ, RZ, UR5 ;  /* 0x00000005ff097e24 */ /* 0x000fca000f8e00ff */
[----:B------:R-:W2:Y:S04]  /*16e0*/  LDG.E.64 R10, desc[UR12][R8.64+0x28] ;  /* 0x0000280c080a7981 */ /* 0x000ea8000c1e1b00 */
[----:B------:R-:W3:Y:S04]  /*16f0*/  LDG.E.64 R12, desc[UR12][R8.64+0x20] ;  /* 0x0000200c080c7981 */ /* 0x000ee8000c1e1b00 */
[----:B------:R-:W4:Y:S04]  /*1700*/  LDG.E R2, desc[UR12][R8.64+0x18] ;  /* 0x0000180c08027981 */ /* 0x000f28000c1e1900 */
[----:B------:R-:W5:Y:S04]  /*1710*/  LDG.E.64 R14, desc[UR12][R8.64] ;  /* 0x0000000c080e7981 */ /* 0x000f68000c1e1b00 */
[----:B--2---:R-:W2:Y:S04]  /*1720*/  LD.E R10, desc[UR12][R10.64] ;  /* 0x0000000c0a0a7980 */ /* 0x004ea8000c101900 */
[----:B---3--:R-:W2:Y:S01]  /*1730*/  LD.E R12, desc[UR12][R12.64] ;  /* 0x0000000c0c0c7980 */ /* 0x008ea2000c101900 */
[----:B----4-:R-:W-:Y:S01]  /*1740*/  IMAD R2, R2, R7, R4 ;  /* 0x0000000702027224 */ /* 0x010fe200078e0204 */
[----:B-----5:R-:W-:-:S05]  /*1750*/  LEA R18, P0, R3, R14, 0x2 ;  /* 0x0000000e03127211 */ /* 0x020fca00078010ff */
[----:B------:R-:W0:Y:S01]  /*1760*/  LDS.U8 R2, [R2] ;  /* 0x0000000002027984 */ /* 0x000e220000000000 */
[----:B------:R-:W-:Y:S02]  /*1770*/  LEA.HI.X R19, R3, R15, R0, 0x2, P0 ;  /* 0x0000000f03137211 */ /* 0x000fe400000f1400 */
[----:B0-----:R-:W-:-:S05]  /*1780*/  I2FP.F32.U32 R5, R2 ;  /* 0x0000000200057245 */ /* 0x001fca0000201000 */
[----:B--2---:R-:W-:-:S05]  /*1790*/  FFMA R5, R5, R10, R12 ;  /* 0x0000000a05057223 */ /* 0x004fca000000000c */
[----:B------:R0:W-:Y:S04]  /*17a0*/  ST.E desc[UR12][R18.64], R5 ;  /* 0x0000000512007985 */ /* 0x0001e8000c10190c */
[----:B------:R-:W2:Y:S04]  /*17b0*/  LDG.E.64 R14, desc[UR12][R8.64+0x28] ;  /* 0x0000280c080e7981 */ /* 0x000ea8000c1e1b00 */
[----:B------:R-:W3:Y:S04]  /*17c0*/  LDG.E.64 R16, desc[UR12][R8.64+0x20] ;  /* 0x0000200c08107981 */ /* 0x000ee8000c1e1b00 */
[----:B------:R-:W4:Y:S04]  /*17d0*/  LDG.E R6, desc[UR12][R8.64+0x18] ;  /* 0x0000180c08067981 */ /* 0x000f28000c1e1900 */
[----:B------:R-:W5:Y:S04]  /*17e0*/  LDG.E.64 R12, desc[UR12][R8.64+0x10] ;  /* 0x0000100c080c7981 */ /* 0x000f68000c1e1b00 */
[----:B------:R-:W5:Y:S04]  /*17f0*/  LDG.E.64 R10, desc[UR12][R8.64] ;  /* 0x0000000c080a7981 */ /* 0x000f68000c1e1b00 */
[----:B--2---:R-:W2:Y:S04]  /*1800*/  LD.E R15, desc[UR12][R14.64+0x4] ;  /* 0x0000040c0e0f7980 */ /* 0x004ea8000c101900 */
[----:B---3--:R-:W2:Y:S01]  /*1810*/  LD.E R17, desc[UR12][R16.64+0x4] ;  /* 0x0000040c10117980 */ /* 0x008ea2000c101900 */
[----:B----4-:R-:W-:-:S02]  /*1820*/  IMAD R6, R6, R7, R4 ;  /* 0x0000000706067224 */ /* 0x010fc400078e0204 */
[----:B-----5:R-:W-:-:S04]  /*1830*/  IMAD R12, R12, R13, RZ ;  /* 0x0000000d0c0c7224 */ /* 0x020fc800078e02ff */
[----:B------:R-:W1:Y:S01]  /*1840*/  LDS.U8 R6, [R6+0x1] ;  /* 0x0000010006067984 */ /* 0x000e620000000000 */
[----:B0-----:R-:W-:-:S04]  /*1850*/  IADD3 R5, P0, PT, R12, R3, RZ ;  /* 0x000000030c057210 */ /* 0x001fc80007f1e0ff */
[----:B------:R-:W-:Y:S02]  /*1860*/  LEA.HI.X.SX32 R12, R12, R0, 0x1, P0 ;  /* 0x000000000c0c7211 */ /* 0x000fe400000f0eff */
[----:B------:R-:W-:-:S04]  /*1870*/  LEA R18, P0, R5, R10, 0x2 ;  /* 0x0000000a05127211 */ /* 0x000fc800078010ff */
[----:B------:R-:W-:Y:S02]  /*1880*/  LEA.HI.X R19, R5, R11, R12, 0x2, P0 ;  /* 0x0000000b05137211 */ /* 0x000fe400000f140c */
[----:B-1----:R-:W-:-:S05]  /*1890*/  I2FP.F32.U32 R2, R6 ;  /* 0x0000000600027245 */ /* 0x002fca0000201000 */
[----:B--2---:R-:W-:-:S05]  /*18a0*/  FFMA R5, R2, R15, R17 ;  /* 0x0000000f02057223 */ /* 0x004fca0000000011 */
[----:B------:R-:W-:Y:S04]  /*18b0*/  ST.E desc[UR12][R18.64], R5 ;  /* 0x0000000512007985 */ /* 0x000fe8000c10190c */
[----:B------:R-:W2:Y:S04]  /*18c0*/  LDG.E.64 R12, desc[UR12][R8.64+0x28] ;  /* 0x0000280c080c7981 */ /* 0x000ea8000c1e1b00 */
[----:B------:R-:W3:Y:S04]  /*18d0*/  LDG.E.64 R14, desc[UR12][R8.64+0x20] ;  /* 0x0000200c080e7981 */ /* 0x000ee8000c1e1b00 */
[----:B------:R-:W4:Y:S04]  /*18e0*/  LDG.E R2, desc[UR12][R8.64+0x18] ;  /* 0x0000180c08027981 */ /* 0x000f28000c1e1900 */
[----:B------:R-:W5:Y:S04]  /*18f0*/  LDG.E.64 R16, desc[UR12][R8.64+0x10] ;  /* 0x0000100c08107981 */ /* 0x000f68000c1e1b00 */
[----:B------:R0:W5:Y:S04]  /*1900*/  LDG.E.64 R10, desc[UR12][R8.64] ;  /* 0x0000000c080a7981 */ /* 0x000168000c1e1b00 */
[----:B--2---:R-:W2:Y:S04]  /*1910*/  LD.E R12, desc[UR12][R12.64+0x8] ;  /* 0x0000080c0c0c7980 */ /* 0x004ea8000c101900 */
[----:B---3--:R-:W2:Y:S01]  /*1920*/  LD.E R14, desc[UR12][R14.64+0x8] ;  /* 0x0000080c0e0e7980 */ /* 0x008ea2000c101900 */
[----:B0-----:R-:W-:-:S02]  /*1930*/  IMAD.U32 R8, RZ, RZ, UR6 ;  /* 0x00000006ff087e24 */ /* 0x001fc4000f8e00ff */
[----:B------:R-:W-:Y:S02]  /*1940*/  IMAD.U32 R9, RZ, RZ, UR7 ;  /* 0x00000007ff097e24 */ /* 0x000fe4000f8e00ff */
[----:B----4-:R-:W-:Y:S02]  /*1950*/  IMAD R2, R2, R7, R4 ;  /* 0x0000000702027224 */ /* 0x010fe400078e0204 */
[----:B-----5:R-:W-:-:S04]  /*1960*/  IMAD R16, R16, R17, RZ ;  /* 0x0000001110107224 */ /* 0x020fc800078e02ff */
[----:B------:R-:W0:Y:S01]  /*1970*/  LDS.U8 R2, [R2+0x2] ;  /* 0x0000020002027984 */ /* 0x000e220000000000 */
[----:B------:R-:W-:-:S05]  /*1980*/  IMAD.SHL.U32 R16, R16, 0x2, RZ ;  /* 0x0000000210107824 */ /* 0x000fca00078e00ff */
[----:B------:R-:W-:-:S04]  /*1990*/  IADD3 R17, P0, PT, R16, R3, RZ ;  /* 0x0000000310117210 */ /* 0x000fc80007f1e0ff */
[----:B------:R-:W-:Y:S02]  /*19a0*/  LEA.HI.X.SX32 R16, R16, R0, 0x1, P0 ;  /* 0x0000000010107211 */ /* 0x000fe400000f0eff */
[----:B------:R-:W-:-:S04]  /*19b0*/  LEA R10, P0, R17, R10, 0x2 ;  /* 0x0000000a110a7211 */ /* 0x000fc800078010ff */
[----:B------:R-:W-:Y:S02]  /*19c0*/  LEA.HI.X R11, R17, R11, R16, 0x2, P0 ;  /* 0x0000000b110b7211 */ /* 0x000fe400000f1410 */
[----:B0-----:R-:W-:-:S05]  /*19d0*/  I2FP.F32.U32 R5, R2 ;  /* 0x0000000200057245 */ /* 0x001fca0000201000 */
[----:B--2---:R-:W-:-:S05]  /*19e0*/  FFMA R5, R5, R12, R14 ;  /* 0x0000000c05057223 */ /* 0x004fca000000000e */
[----:B------:R0:W-:Y:S04]  /*19f0*/  ST.E desc[UR12][R10.64], R5 ;  /* 0x000000050a007985 */ /* 0x0001e8000c10190c */
[----:B------:R-:W2:Y:S01]  /*1a00*/  LDG.E.64 R8, desc[UR12][R8.64+0x10] ;  /* 0x0000100c08087981 */ /* 0x000ea2000c1e1b00 */
[----:B------:R-:W-:Y:S02]  /*1a10*/  VIADD R7, R7, UR9 ;  /* 0x0000000907077c36 */ /* 0x000fe40008000000 */
[C---:B--2---:R-:W-:Y:S01]  /*1a20*/  IMAD.WIDE.U32 R12, R9.reuse, 0x55555556, RZ ;  /* 0x55555556090c7825 */ /* 0x044fe200078e00ff */
[----:B------:R-:W-:-:S03]  /*1a30*/  ISETP.LT.AND P1, PT, R9, RZ, PT ;  /* 0x000000ff0900720c */ /* 0x000fc60003f21270 */
[----:B------:R-:W-:-:S04]  /*1a40*/  IMAD.WIDE.U32 R14, P0, R8, 0x55555555, R12 ;  /* 0x55555555080e7825 */ /* 0x000fc8000780000c */
[----:B------:R-:W-:-:S04]  /*1a50*/  IMAD.WIDE.U32 R12, R8, 0x55555556, RZ ;  /* 0x55555556080c7825 */ /* 0x000fc800078e00ff */
[----:B------:R-:W-:Y:S01]  /*1a60*/  IMAD.X R17, RZ, RZ, RZ, P0 ;  /* 0x000000ffff117224 */ /* 0x000fe200000e06ff */
[----:B------:R-:W-:Y:S01]  /*1a70*/  IADD3 RZ, P0, PT, R13, R14, RZ ;  /* 0x0000000e0dff7210 */ /* 0x000fe20007f1e0ff */
[----:B------:R-:W-:-:S04]  /*1a80*/  IMAD.MOV.U32 R16, RZ, RZ, R15 ;  /* 0x000000ffff107224 */ /* 0x000fc800078e000f */
[----:B------:R-:W-:-:S03]  /*1a90*/  IMAD.WIDE.U32.X R12, R9, 0x55555555, R16, P0 ;  /* 0x55555555090c7825 */ /* 0x000fc600000e0410 */
[----:B------:R-:W-:-:S04]  /*1aa0*/  IADD3 R15, P0, PT, R12, -0x55555556, RZ ;  /* 0xaaaaaaaa0c0f7810 */ /* 0x000fc80007f1e0ff */
[----:B0-----:R-:W-:Y:S02]  /*1ab0*/  IADD3.X R5, PT, PT, R13, -0x55555556, RZ, P0, !PT ;  /* 0xaaaaaaaa0d057810 */ /* 0x001fe400007fe4ff */
[----:B------:R-:W-:Y:S02]  /*1ac0*/  SEL R2, R15, R12, P1 ;  /* 0x0000000c0f027207 */ /* 0x000fe40000800000 */
[----:B------:R-:W-:Y:S02]  /*1ad0*/  SEL R5, R5, R13, P1 ;  /* 0x0000000d05057207 */ /* 0x000fe40000800000 */
[----:B------:R-:W-:Y:S02]  /*1ae0*/  IADD3 R3, P0, PT, R3, UR9, RZ ;  /* 0x0000000903037c10 */ /* 0x000fe4000ff1e0ff */
[----:B------:R-:W-:-:S03]  /*1af0*/  LEA.HI R2, P1, R5, R2, RZ, 0x1 ;  /* 0x0000000205027211 */ /* 0x000fc600078308ff */
[----:B------:R-:W-:Y:S01]  /*1b00*/  IMAD.X R0, RZ, RZ, R0, P0 ;  /* 0x000000ffff007224 */ /* 0x000fe200000e0600 */
[----:B------:R-:W-:Y:S01]  /*1b10*/  ISETP.GE.U32.AND P0, PT, R3, R2, PT ;  /* 0x000000020300720c */ /* 0x000fe20003f06070 */
[----:B------:R-:W-:-:S05]  /*1b20*/  IMAD.X R5, RZ, RZ, R5, P1 ;  /* 0x000000ffff057224 */ /* 0x000fca00008e0605 */
[----:B------:R-:W-:-:S13]  /*1b30*/  ISETP.GE.AND.EX P0, PT, R0, R5, PT, P0 ;  /* 0x000000050000720c */ /* 0x000fda0003f06300 */
[----:B------:R-:W-:Y:S05]  /*1b40*/  @!P0 BRA `(.L_x_21) ;  /* 0xfffffff800dc8947 */ /* 0x000fea000383ffff */
[----:B------:R-:W-:Y:S05]  /*1b50*/  EXIT ;  /* 0x000000000000794d */ /* 0x000fea0003800000 */
        .weak           $__internal_0_$__cuda_sm20_div_u64
        .type           $__internal_0_$__cuda_sm20_div_u64,@function
        .size           $__internal_0_$__cuda_sm20_div_u64,(.L_x_23 - $__internal_0_$__cuda_sm20_div_u64)
$__internal_0_$__cuda_sm20_div_u64:
[----:B------:R-:W-:Y:S02]  /*1b60*/  IMAD.MOV.U32 R24, RZ, RZ, R22 ;  /* 0x000000ffff187224 */ /* 0x000fe400078e0016 */
[----:B------:R-:W-:-:S04]  /*1b70*/  IMAD.U32 R25, RZ, RZ, UR4 ;  /* 0x00000004ff197e24 */ /* 0x000fc8000f8e00ff */
[----:B------:R-:W0:Y:S08]  /*1b80*/  I2F.U64.RP R24, R24 ;  /* 0x0000001800187312 */ /* 0x000e300000309000 */
[----:B0-----:R-:W0:Y:S02]  /*1b90*/  MUFU.RCP R14, R24 ;  /* 0x00000018000e7308 */ /* 0x001e240000001000 */
[----:B0-----:R-:W-:-:S06]  /*1ba0*/  VIADD R15, R14, 0x1ffffffe ;  /* 0x1ffffffe0e0f7836 */ /* 0x001fcc0000000000 */
[----:B------:R-:W0:Y:S02]  /*1bb0*/  F2I.U64.TRUNC R14, R15 ;  /* 0x0000000f000e7311 */ /* 0x000e24000020d800 */
[----:B0-----:R-:W-:-:S04]  /*1bc0*/  IMAD.WIDE.U32 R16, R14, R22, RZ ;  /* 0x000000160e107225 */ /* 0x001fc800078e00ff */
[----:B------:R-:W-:Y:S01]  /*1bd0*/  IMAD R17, R14, UR4, R17 ;  /* 0x000000040e117c24 */ /* 0x000fe2000f8e0211 */
[----:B------:R-:W-:-:S03]  /*1be0*/  IADD3 R23, P0, PT, RZ, -R16, RZ ;  /* 0x80000010ff177210 */ /* 0x000fc60007f1e0ff */
[----:B------:R-:W-:Y:S02]  /*1bf0*/  IMAD R17, R15, R22, R17 ;  /* 0x000000160f117224 */ /* 0x000fe400078e0211 */
[----:B------:R-:W-:-:S04]  /*1c00*/  IMAD.HI.U32 R16, R14, R23, RZ ;  /* 0x000000170e107227 */ /* 0x000fc800078e00ff */
[----:B------:R-:W-:Y:S02]  /*1c10*/  IMAD.X R21, RZ, RZ, ~R17, P0 ;  /* 0x000000ffff157224 */ /* 0x000fe400000e0e11 */
[----:B------:R-:W-:Y:S02]  /*1c20*/  IMAD.MOV.U32 R17, RZ, RZ, R14 ;  /* 0x000000ffff117224 */ /* 0x000fe400078e000e */
[----:B------:R-:W-:-:S04]  /*1c30*/  IMAD.WIDE.U32 R16, P0, R14, R21, R16 ;  /* 0x000000150e107225 */ /* 0x000fc80007800010 */
[C---:B------:R-:W-:Y:S02]  /*1c40*/  IMAD R14, R15.reuse, R21, RZ ;  /* 0x000000150f0e7224 */ /* 0x040fe400078e02ff */
[----:B------:R-:W-:-:S04]  /*1c50*/  IMAD.HI.U32 R17, P1, R15, R23, R16 ;  /* 0x000000170f117227 */ /* 0x000fc80007820010 */
[----:B------:R-:W-:Y:S01]  /*1c60*/  IMAD.HI.U32 R21, R15, R21, RZ ;  /* 0x000000150f157227 */ /* 0x000fe200078e00ff */
[----:B------:R-:W-:-:S03]  /*1c70*/  IADD3 R17, P2, PT, R14, R17, RZ ;  /* 0x000000110e117210 */ /* 0x000fc60007f5e0ff */
[----:B------:R-:W-:Y:S02]  /*1c80*/  IMAD.X R21, R21, 0x1, R15, P0 ;  /* 0x0000000115157824 */ /* 0x000fe400000e060f */
[----:B------:R-:W-:-:S03]  /*1c90*/  IMAD.WIDE.U32 R14, R17, R22, RZ ;  /* 0x00000016110e7225 */ /* 0x000fc600078e00ff */
[----:B------:R-:W-:Y:S01]  /*1ca0*/  IADD3.X R21, PT, PT, RZ, RZ, R21, P2, P1 ;  /* 0x000000ffff157210 */ /* 0x000fe200017e2415 */
[----:B------:R-:W-:Y:S01]  /*1cb0*/  IMAD R16, R17, UR4, R15 ;  /* 0x0000000411107c24 */ /* 0x000fe2000f8e020f */
[----:B------:R-:W-:-:S03]  /*1cc0*/  IADD3 R15, P0, PT, RZ, -R14, RZ ;  /* 0x8000000eff0f7210 */ /* 0x000fc60007f1e0ff */
[----:B------:R-:W-:Y:S02]  /*1cd0*/  IMAD R14, R21, R22, R16 ;  /* 0x00000016150e7224 */ /* 0x000fe400078e0210 */
[----:B------:R-:W-:-:S04]  /*1ce0*/  IMAD.HI.U32 R16, R17, R15, RZ ;  /* 0x0000000f11107227 */ /* 0x000fc800078e00ff */
[----:B------:R-:W-:-:S04]  /*1cf0*/  IMAD.X R14, RZ, RZ, ~R14, P0 ;  /* 0x000000ffff0e7224 */ /* 0x000fc800000e0e0e */
[----:B------:R-:W-:-:S04]  /*1d00*/  IMAD.WIDE.U32 R16, P0, R17, R14, R16 ;  /* 0x0000000e11107225 */ /* 0x000fc80007800010 */
[C---:B------:R-:W-:Y:S02]  /*1d10*/  IMAD R24, R21.reuse, R14, RZ ;  /* 0x0000000e15187224 */ /* 0x040fe400078e02ff */
[----:B------:R-:W-:-:S04]  /*1d20*/  IMAD.HI.U32 R17, P1, R21, R15, R16 ;  /* 0x0000000f15117227 */ /* 0x000fc80007820010 */
[----:B------:R-:W-:Y:S01]  /*1d30*/  IMAD.HI.U32 R14, R21, R14, RZ ;  /* 0x0000000e150e7227 */ /* 0x000fe200078e00ff */
[----:B------:R-:W-:-:S03]  /*1d40*/  IADD3 R17, P2, PT, R24, R17, RZ ;  /* 0x0000001118117210 */ /* 0x000fc60007f5e0ff */
[----:B------:R-:W-:Y:S02]  /*1d50*/  IMAD.X R21, R14, 0x1, R21, P0 ;  /* 0x000000010e157824 */ /* 0x000fe400000e0615 */
[----:B------:R-:W-:-:S03]  /*1d60*/  IMAD.HI.U32 R14, R17, R2, RZ ;  /* 0x00000002110e7227 */ /* 0x000fc600078e00ff */
[----:B------:R-:W-:Y:S01]  /*1d70*/  IADD3.X R21, PT, PT, RZ, RZ, R21, P2, P1 ;  /* 0x000000ffff157210 */ /* 0x000fe200017e2415 */
[----:B------:R-:W-:Y:S02]  /*1d80*/  IMAD.MOV.U32 R15, RZ, RZ, RZ ;  /* 0x000000ffff0f7224 */ /* 0x000fe400078e00ff */
[----:B------:R-:W-:-:S04]  /*1d90*/  IMAD.WIDE.U32 R14, R17, R0, R14 ;  /* 0x00000000110e7225 */ /* 0x000fc800078e000e */
[C---:B------:R-:W-:Y:S02]  /*1da0*/  IMAD R17, R21.reuse, R0, RZ ;  /* 0x0000000015117224 */ /* 0x040fe400078e02ff */
[----:B------:R-:W-:-:S04]  /*1db0*/  IMAD.HI.U32 R14, P0, R21, R2, R14 ;  /* 0x00000002150e7227 */ /* 0x000fc8000780000e */
[----:B------:R-:W-:Y:S01]  /*1dc0*/  IMAD.HI.U32 R21, R21, R0, RZ ;  /* 0x0000000015157227 */ /* 0x000fe200078e00ff */
[----:B------:R-:W-:-:S03]  /*1dd0*/  IADD3 R17, P1, PT, R17, R14, RZ ;  /* 0x0000000e11117210 */ /* 0x000fc60007f3e0ff */
[----:B------:R-:W-:Y:S02]  /*1de0*/  IMAD.X R21, RZ, RZ, R21, P0 ;  /* 0x000000ffff157224 */ /* 0x000fe400000e0615 */
[----:B------:R-:W-:-:S04]  /*1df0*/  IMAD.WIDE.U32 R14, R17, R22, RZ ;  /* 0x00000016110e7225 */ /* 0x000fc800078e00ff */
[----:B------:R-:W-:Y:S02]  /*1e00*/  IMAD.X R21, RZ, RZ, R21, P1 ;  /* 0x000000ffff157224 */ /* 0x000fe400008e0615 */
[C---:B------:R-:W-:Y:S01]  /*1e10*/  IMAD R16, R17.reuse, UR4, R15 ;  /* 0x0000000411107c24 */ /* 0x040fe2000f8e020f */
[----:B------:R-:W-:Y:S02]  /*1e20*/  IADD3 R15, P1, PT, -R14, R2, RZ ;  /* 0x000000020e0f7210 */ /* 0x000fe40007f3e1ff */
[----:B------:R-:W-:Y:S01]  /*1e30*/  IADD3 R2, P2, PT, R17, 0x1, RZ ;  /* 0x0000000111027810 */ /* 0x000fe20007f5e0ff */
[-C--:B------:R-:W-:Y:S01]  /*1e40*/  IMAD R23, R21, R22.reuse, R16 ;  /* 0x0000001615177224 */ /* 0x080fe200078e0210 */
[----:B------:R-:W-:-:S03]  /*1e50*/  ISETP.GE.U32.AND P0, PT, R15, R22, PT ;  /* 0x000000160f00720c */ /* 0x000fc60003f06070 */
[----:B------:R-:W-:Y:S01]  /*1e60*/  IMAD.X R25, R0, 0x1, ~R23, P1 ;  /* 0x0000000100197824 */ /* 0x000fe200008e0e17 */
[----:B------:R-:W-:Y:S01]  /*1e70*/  IADD3 R14, P1, PT, -R22, R15, RZ ;  /* 0x0000000f160e7210 */ /* 0x000fe20007f3e1ff */
[----:B------:R-:W-:-:S03]  /*1e80*/  IMAD.X R0, RZ, RZ, R21, P2 ;  /* 0x000000ffff007224 */ /* 0x000fc600010e0615 */
[C---:B------:R-:W-:Y:S02]  /*1e90*/  ISETP.GE.U32.AND.EX P0, PT, R25.reuse, UR4, PT, P0 ;  /* 0x0000000419007c0c */ /* 0x040fe4000bf06100 */
[----:B------:R-:W-:Y:S02]  /*1ea0*/  IADD3.X R16, PT, PT, R25, ~UR4, RZ, P1, !PT ;  /* 0x8000000419107c10 */ /* 0x000fe40008ffe4ff */
[----:B------:R-:W-:Y:S02]  /*1eb0*/  SEL R23, R14, R15, P0 ;  /* 0x0000000f0e177207 */ /* 0x000fe40000000000 */
[----:B------:R-:W-:Y:S02]  /*1ec0*/  SEL R15, R2, R17, P0 ;  /* 0x00000011020f7207 */ /* 0x000fe40000000000 */
[----:B------:R-:W-:Y:S02]  /*1ed0*/  SEL R14, R16, R25, P0 ;  /* 0x00000019100e7207 */ /* 0x000fe40000000000 */
[----:B------:R-:W-:-:S02]  /*1ee0*/  SEL R2, R0, R21, P0 ;  /* 0x0000001500027207 */ /* 0x000fc40000000000 */
[----:B------:R-:W-:Y:S02]  /*1ef0*/  ISETP.GE.U32.AND P0, PT, R23, R22, PT ;  /* 0x000000161700720c */ /* 0x000fe40003f06070 */
[----:B------:R-:W-:Y:S02]  /*1f00*/  IADD3 R0, P2, PT, R15, 0x1, RZ ;  /* 0x000000010f007810 */ /* 0x000fe40007f5e0ff */
[----:B------:R-:W-:Y:S01]  /*1f10*/  ISETP.GE.U32.AND.EX P0, PT, R14, UR4, PT, P0 ;  /* 0x000000040e007c0c */ /* 0x000fe2000bf06100 */
[----:B------:R-:W-:Y:S01]  /*1f20*/  IMAD.MOV.U32 R14, RZ, RZ, R6 ;  /* 0x000000ffff0e7224 */ /* 0x000fe200078e0006 */
[----:B------:R-:W-:Y:S01]  /*1f30*/  ISETP.NE.U32.AND P1, PT, R22, RZ, PT ;  /* 0x000000ff1600720c */ /* 0x000fe20003f25070 */
[----:B------:R-:W-:Y:S01]  /*1f40*/  IMAD.X R17, RZ, RZ, R2, P2 ;  /* 0x000000ffff117224 */ /* 0x000fe200010e0602 */
[----:B------:R-:W-:Y:S01]  /*1f50*/  SEL R0, R0, R15, P0 ;  /* 0x0000000f00007207 */ /* 0x000fe20000000000 */
[----:B------:R-:W-:Y:S01]  /*1f60*/  IMAD.MOV.U32 R15, RZ, RZ, 0x0 ;  /* 0x00000000ff0f7424 */ /* 0x000fe200078e00ff */
[----:B------:R-:W-:-:S02]  /*1f70*/  ISETP.NE.AND.EX P1, PT, RZ, UR4, PT, P1 ;  /* 0x00000004ff007c0c */ /* 0x000fc4000bf25310 */
[----:B------:R-:W-:Y:S02]  /*1f80*/  SEL R17, R17, R2, P0 ;  /* 0x0000000211117207 */ /* 0x000fe40000000000 */
[----:B------:R-:W-:Y:S02]  /*1f90*/  SEL R0, R0, 0xffffffff, P1 ;  /* 0xffffffff00007807 */ /* 0x000fe40000800000 */
[----:B------:R-:W-:Y:S01]  /*1fa0*/  SEL R17, R17, 0xffffffff, P1 ;  /* 0xffffffff11117807 */ /* 0x000fe20000800000 */
[----:B------:R-:W-:Y:S06]  /*1fb0*/  RET.REL.NODEC R14 `(_Z46SortChannelsSharedPreloadFloatPrologueEpilogueIfhEvPK16SimpleSampleDescIT_T0_EPK9BlockDescILi1EE) ;  /* 0xffffffe00e107950 */ /* 0x000fec0003c3ffff */
.L_x_22:
[----:B------:R-:W-:-:S00]  /*1fc0*/  BRA `(.L_x_22) ;  /* 0xfffffffc00fc7947 */ /* 0x000fc0000383ffff */
[----:B------:R-:W-:-:S00]  /*1fd0*/  NOP ;  /* 0x0000000000007918 */ /* 0x000fc00000000000 */
        /* <DEDUP_REMOVED lines=10> */
.L_x_23:


//--------------------- .nv.shared._Z46SortChannelsSharedPreloadFloatPrologueEpilogueIfhEvPK16SimpleSampleDescIT_T0_EPK9BlockDescILi1EE --------------------------
	.section	.nv.shared._Z46SortChannelsSharedPreloadFloatPrologueEpilogueIfhEvPK16SimpleSampleDescIT_T0_EPK9BlockDescILi1EE,"aw",@nobits
	.sectionflags	@""
.nv.shared._Z46SortChannelsSharedPreloadFloatPrologueEpilogueIfhEvPK16SimpleSampleDescIT_T0_EPK9BlockDescILi1EE:
	.zero		4228


//--------------------- .nv.shared.reserved.0     --------------------------
	.section	.nv.shared.reserved.0,"aw",@nobits
	.weak		__nv_reservedSMEM_offset_0_alias
	.size		__nv_reservedSMEM_offset_0_alias, 0, 64
	.other		__nv_reservedSMEM_offset_0_alias,@"STO_CUDA_RESERVED_SHARED STV_DEFAULT"
__nv_reservedSMEM_offset_0_alias:
	.zero		0
	.zero		64


//--------------------- .nv.constant0._Z46SortChannelsSharedPreloadFloatPrologueEpilogueIfhEvPK16SimpleSampleDescIT_T0_EPK9BlockDescILi1EE --------------------------
	.section	.nv.constant0._Z46SortChannelsSharedPreloadFloatPrologueEpilogueIfhEvPK16SimpleSampleDescIT_T0_EPK9BlockDescILi1EE,"a",@progbits
	.sectionflags	@""
	.align	4
.nv.constant0._Z46SortChannelsSharedPreloadFloatPrologueEpilogueIfhEvPK16SimpleSampleDescIT_T0_EPK9BlockDescILi1EE:
	.zero		912


//--------------------- SYMBOLS --------------------------

	.type		.nv.reservedSmem.offset0,@object
	.size		.nv.reservedSmem.offset0,0x4
	.type		.nv.reservedSmem.cap,@object
	.size		.nv.reservedSmem.cap,0x4
